//
// Generated by NVIDIA NVVM Compiler
//
// Compiler Build ID: CL-36424714
// Cuda compilation tools, release 13.0, V13.0.88
// Based on NVVM 20.0.0
//

.version 9.0
.target sm_100
.address_size 64

	// .globl	_Z18fp8_gemm_v5_kernelPKhS0_Ptiii
// _ZZ18fp8_gemm_v5_kernelPKhS0_PtiiiE6smem_A has been demoted
// _ZZ18fp8_gemm_v5_kernelPKhS0_PtiiiE6smem_B has been demoted

.visible .entry _Z18fp8_gemm_v5_kernelPKhS0_Ptiii(
	.param .u64 .ptr .align 1 _Z18fp8_gemm_v5_kernelPKhS0_Ptiii_param_0,
	.param .u64 .ptr .align 1 _Z18fp8_gemm_v5_kernelPKhS0_Ptiii_param_1,
	.param .u64 .ptr .align 1 _Z18fp8_gemm_v5_kernelPKhS0_Ptiii_param_2,
	.param .u32 _Z18fp8_gemm_v5_kernelPKhS0_Ptiii_param_3,
	.param .u32 _Z18fp8_gemm_v5_kernelPKhS0_Ptiii_param_4,
	.param .u32 _Z18fp8_gemm_v5_kernelPKhS0_Ptiii_param_5
)
.maxntid 256
{
	.local .align 16 .b8 	__local_depot0[32];
	.reg .b64 	%SP;
	.reg .b64 	%SPL;
	.reg .pred 	%p<131>;
	.reg .b16 	%rs<5>;
	.reg .b32 	%r<817>;
	.reg .b64 	%rd<85>;
	// demoted variable
	.shared .align 1 .b8 _ZZ18fp8_gemm_v5_kernelPKhS0_PtiiiE6smem_A[8192];
	// demoted variable
	.shared .align 1 .b8 _ZZ18fp8_gemm_v5_kernelPKhS0_PtiiiE6smem_B[8192];
	mov.u64 	%SPL, __local_depot0;
	ld.param.u64 	%rd17, [_Z18fp8_gemm_v5_kernelPKhS0_Ptiii_param_0];
	ld.param.u64 	%rd18, [_Z18fp8_gemm_v5_kernelPKhS0_Ptiii_param_1];
	ld.param.u64 	%rd19, [_Z18fp8_gemm_v5_kernelPKhS0_Ptiii_param_2];
	ld.param.u32 	%r218, [_Z18fp8_gemm_v5_kernelPKhS0_Ptiii_param_3];
	ld.param.u32 	%r219, [_Z18fp8_gemm_v5_kernelPKhS0_Ptiii_param_4];
	ld.param.u32 	%r220, [_Z18fp8_gemm_v5_kernelPKhS0_Ptiii_param_5];
	cvta.to.global.u64 	%rd1, %rd17;
	cvta.to.global.u64 	%rd2, %rd18;
	cvta.to.global.u64 	%rd3, %rd19;
	add.u64 	%rd4, %SPL, 0;
	add.u64 	%rd5, %SPL, 16;
	mov.u32 	%r222, %ctaid.x;
	shl.b32 	%r1, %r222, 7;
	mov.u32 	%r223, %ctaid.y;
	shl.b32 	%r2, %r223, 7;
	mov.u32 	%r224, %tid.x;
	shr.u32 	%r225, %r224, 1;
	and.b32  	%r3, %r225, 64;
	shr.u32 	%r4, %r224, 2;
	shl.b32 	%r226, %r224, 4;
	and.b32  	%r5, %r226, 48;
	setp.lt.s32 	%p1, %r220, 1;
	mov.b32 	%r714, 0;
	mov.u32 	%r715, %r714;
	mov.u32 	%r716, %r714;
	mov.u32 	%r717, %r714;
	mov.u32 	%r718, %r714;
	mov.u32 	%r719, %r714;
	mov.u32 	%r720, %r714;
	mov.u32 	%r721, %r714;
	mov.u32 	%r722, %r714;
	mov.u32 	%r723, %r714;
	mov.u32 	%r724, %r714;
	mov.u32 	%r725, %r714;
	mov.u32 	%r726, %r714;
	mov.u32 	%r727, %r714;
	mov.u32 	%r728, %r714;
	mov.u32 	%r729, %r714;
	mov.u32 	%r730, %r714;
	mov.u32 	%r731, %r714;
	mov.u32 	%r732, %r714;
	mov.u32 	%r733, %r714;
	mov.u32 	%r734, %r714;
	mov.u32 	%r735, %r714;
	mov.u32 	%r736, %r714;
	mov.u32 	%r737, %r714;
	mov.u32 	%r738, %r714;
	mov.u32 	%r739, %r714;
	mov.u32 	%r740, %r714;
	mov.u32 	%r741, %r714;
	mov.u32 	%r742, %r714;
	mov.u32 	%r743, %r714;
	mov.u32 	%r744, %r714;
	mov.u32 	%r745, %r714;
	@%p1 bra 	$L__BB0_35;
	shl.b32 	%r228, %r4, 4;
	and.b32  	%r229, %r228, 112;
	add.s32 	%r6, %r4, %r1;
	mul.lo.s32 	%r7, %r6, %r220;
	shl.b32 	%r230, %r4, 6;
	xor.b32  	%r231, %r229, %r5;
	add.s32 	%r232, %r230, %r231;
	mov.u32 	%r233, _ZZ18fp8_gemm_v5_kernelPKhS0_PtiiiE6smem_A;
	add.s32 	%r8, %r233, %r232;
	add.s32 	%r9, %r6, 64;
	mul.lo.s32 	%r10, %r9, %r220;
	add.s32 	%r234, %r232, 4096;
	add.s32 	%r11, %r233, %r234;
	add.s32 	%r12, %r4, %r2;
	mul.lo.s32 	%r13, %r12, %r220;
	mov.u32 	%r235, _ZZ18fp8_gemm_v5_kernelPKhS0_PtiiiE6smem_B;
	add.s32 	%r14, %r235, %r232;
	add.s32 	%r15, %r12, 64;
	add.s32 	%r16, %r235, %r234;
	mov.b32 	%r714, 0;
	mov.u32 	%r746, %r714;
$L__BB0_2:
	setp.lt.s32 	%p2, %r6, %r218;
	add.s32 	%r50, %r746, %r5;
	add.s32 	%r51, %r50, 16;
	setp.le.s32 	%p3, %r51, %r220;
	and.pred  	%p4, %p2, %p3;
	@%p4 bra 	$L__BB0_3;
	bra.uni 	$L__BB0_4;
$L__BB0_3:
	add.s32 	%r245, %r7, %r50;
	cvt.s64.s32 	%rd25, %r245;
	add.s64 	%rd24, %rd17, %rd25;
	// begin inline asm
	cp.async.cg.shared.global [%r8], [%rd24], 16;

	// end inline asm
	bra.uni 	$L__BB0_10;
$L__BB0_4:
	setp.ge.s32 	%p5, %r6, %r218;
	mov.b32 	%r786, 0;
	mov.u32 	%r787, %r786;
	mov.u32 	%r788, %r786;
	mov.u32 	%r789, %r786;
	@%p5 bra 	$L__BB0_9;
	setp.ge.s32 	%p6, %r50, %r220;
	mov.b32 	%r789, 0;
	st.local.v4.b32 	[%rd4], {%r789, %r789, %r789, %r789};
	mov.u32 	%r788, %r789;
	mov.u32 	%r787, %r789;
	mov.u32 	%r786, %r789;
	@%p6 bra 	$L__BB0_9;
	add.s32 	%r779, %r7, %r50;
	mov.b32 	%r781, 1;
	mov.u64 	%rd84, %rd4;
	mov.u32 	%r780, %r50;
$L__BB0_7:
	add.s32 	%r243, %r781, -1;
	cvt.s64.s32 	%rd22, %r779;
	add.s64 	%rd23, %rd1, %rd22;
	ld.global.u8 	%rs1, [%rd23];
	st.local.u8 	[%rd84], %rs1;
	setp.lt.u32 	%p7, %r243, 15;
	add.s32 	%r780, %r780, 1;
	setp.lt.s32 	%p8, %r780, %r220;
	and.pred  	%p9, %p7, %p8;
	add.s32 	%r781, %r781, 1;
	add.s64 	%rd84, %rd84, 1;
	add.s32 	%r779, %r779, 1;
	@%p9 bra 	$L__BB0_7;
	ld.local.v4.u32 	{%r789, %r788, %r787, %r786}, [%rd4];
$L__BB0_9:
	st.shared.v4.u32 	[%r8], {%r789, %r788, %r787, %r786};
$L__BB0_10:
	setp.lt.s32 	%p11, %r9, %r218;
	and.pred  	%p12, %p11, %p3;
	@%p12 bra 	$L__BB0_17;
	setp.ge.s32 	%p13, %r9, %r218;
	mov.b32 	%r795, 0;
	mov.u32 	%r796, %r795;
	mov.u32 	%r797, %r795;
	mov.u32 	%r798, %r795;
	@%p13 bra 	$L__BB0_16;
	setp.ge.s32 	%p14, %r50, %r220;
	mov.b32 	%r798, 0;
	st.local.v4.b32 	[%rd4], {%r798, %r798, %r798, %r798};
	mov.u32 	%r797, %r798;
	mov.u32 	%r796, %r798;
	mov.u32 	%r795, %r798;
	@%p14 bra 	$L__BB0_16;
	mov.b32 	%r790, 0;
$L__BB0_14:
	add.s32 	%r252, %r10, %r50;
	add.s32 	%r253, %r252, %r790;
	cvt.s64.s32 	%rd26, %r253;
	add.s64 	%rd27, %rd1, %rd26;
	ld.global.u8 	%rs2, [%rd27];
	cvt.u64.u32 	%rd28, %r790;
	add.s64 	%rd29, %rd4, %rd28;
	st.local.u8 	[%rd29], %rs2;
	add.s32 	%r115, %r790, 1;
	setp.lt.u32 	%p15, %r790, 15;
	add.s32 	%r254, %r115, %r50;
	setp.lt.s32 	%p16, %r254, %r220;
	and.pred  	%p17, %p15, %p16;
	mov.u32 	%r790, %r115;
	@%p17 bra 	$L__BB0_14;
	ld.local.v4.u32 	{%r798, %r797, %r796, %r795}, [%rd4];
$L__BB0_16:
	st.shared.v4.u32 	[%r11], {%r798, %r797, %r796, %r795};
	bra.uni 	$L__BB0_18;
$L__BB0_17:
	add.s32 	%r256, %r10, %r50;
	cvt.s64.s32 	%rd31, %r256;
	add.s64 	%rd30, %rd17, %rd31;
	// begin inline asm
	cp.async.cg.shared.global [%r11], [%rd30], 16;

	// end inline asm
$L__BB0_18:
	setp.gt.s32 	%p18, %r51, %r220;
	setp.ge.s32 	%p19, %r12, %r219;
	or.pred  	%p20, %p19, %p18;
	@%p20 bra 	$L__BB0_20;
	add.s32 	%r267, %r13, %r50;
	cvt.u64.u32 	%rd37, %r267;
	add.s64 	%rd36, %rd18, %rd37;
	// begin inline asm
	cp.async.cg.shared.global [%r14], [%rd36], 16;

	// end inline asm
	bra.uni 	$L__BB0_26;
$L__BB0_20:
	mov.b32 	%r804, 0;
	mov.u32 	%r805, %r804;
	mov.u32 	%r806, %r804;
	mov.u32 	%r807, %r804;
	@%p19 bra 	$L__BB0_25;
	setp.ge.s32 	%p22, %r50, %r220;
	mov.b32 	%r807, 0;
	st.local.v4.b32 	[%rd5], {%r807, %r807, %r807, %r807};
	mov.u32 	%r806, %r807;
	mov.u32 	%r805, %r807;
	mov.u32 	%r804, %r807;
	@%p22 bra 	$L__BB0_25;
	mov.b32 	%r799, 0;
$L__BB0_23:
	add.s32 	%r263, %r13, %r50;
	add.s32 	%r264, %r263, %r799;
	cvt.u64.u32 	%rd32, %r264;
	add.s64 	%rd33, %rd2, %rd32;
	ld.global.u8 	%rs3, [%rd33];
	cvt.u64.u32 	%rd34, %r799;
	add.s64 	%rd35, %rd5, %rd34;
	st.local.u8 	[%rd35], %rs3;
	add.s32 	%r133, %r799, 1;
	setp.lt.u32 	%p23, %r799, 15;
	add.s32 	%r265, %r133, %r50;
	setp.lt.s32 	%p24, %r265, %r220;
	and.pred  	%p25, %p23, %p24;
	mov.u32 	%r799, %r133;
	@%p25 bra 	$L__BB0_23;
	ld.local.v4.u32 	{%r807, %r806, %r805, %r804}, [%rd5];
$L__BB0_25:
	st.shared.v4.u32 	[%r14], {%r807, %r806, %r805, %r804};
$L__BB0_26:
	mul.lo.s32 	%r150, %r15, %r220;
	setp.lt.s32 	%p27, %r15, %r219;
	and.pred  	%p28, %p27, %p3;
	@%p28 bra 	$L__BB0_33;
	setp.ge.s32 	%p29, %r15, %r219;
	mov.b32 	%r813, 0;
	mov.u32 	%r814, %r813;
	mov.u32 	%r815, %r813;
	mov.u32 	%r816, %r813;
	@%p29 bra 	$L__BB0_32;
	setp.ge.s32 	%p30, %r50, %r220;
	mov.b32 	%r816, 0;
	st.local.v4.b32 	[%rd5], {%r816, %r816, %r816, %r816};
	mov.u32 	%r815, %r816;
	mov.u32 	%r814, %r816;
	mov.u32 	%r813, %r816;
	@%p30 bra 	$L__BB0_32;
	mov.b32 	%r808, 0;
$L__BB0_30:
	add.s32 	%r274, %r150, %r50;
	add.s32 	%r275, %r274, %r808;
	cvt.u64.u32 	%rd38, %r275;
	add.s64 	%rd39, %rd2, %rd38;
	ld.global.u8 	%rs4, [%rd39];
	cvt.u64.u32 	%rd40, %r808;
	add.s64 	%rd41, %rd5, %rd40;
	st.local.u8 	[%rd41], %rs4;
	add.s32 	%r152, %r808, 1;
	setp.lt.u32 	%p31, %r808, 15;
	add.s32 	%r276, %r152, %r50;
	setp.lt.s32 	%p32, %r276, %r220;
	and.pred  	%p33, %p31, %p32;
	mov.u32 	%r808, %r152;
	@%p33 bra 	$L__BB0_30;
	ld.local.v4.u32 	{%r816, %r815, %r814, %r813}, [%rd5];
$L__BB0_32:
	st.shared.v4.u32 	[%r16], {%r816, %r815, %r814, %r813};
	bra.uni 	$L__BB0_34;
$L__BB0_33:
	add.s32 	%r278, %r150, %r50;
	cvt.u64.u32 	%rd43, %r278;
	add.s64 	%rd42, %rd18, %rd43;
	// begin inline asm
	cp.async.cg.shared.global [%r16], [%rd42], 16;

	// end inline asm
$L__BB0_34:
	// begin inline asm
	cp.async.commit_group;

	// end inline asm
	// begin inline asm
	cp.async.wait_group 0;

	// end inline asm
	bar.sync 	0;
	mov.u32 	%r599, %tid.x;
	shr.u32 	%r600, %r599, 2;
	and.b32  	%r601, %r600, 7;
	and.b32  	%r602, %r599, 96;
	or.b32  	%r603, %r601, %r602;
	shl.b32 	%r604, %r603, 6;
	shl.b32 	%r605, %r599, 2;
	and.b32  	%r606, %r605, 12;
	and.b32  	%r607, %r605, 112;
	or.b32  	%r608, %r607, %r606;
	add.s32 	%r609, %r604, %r608;
	mov.u32 	%r610, _ZZ18fp8_gemm_v5_kernelPKhS0_PtiiiE6smem_B;
	add.s32 	%r611, %r610, %r609;
	ld.shared.u32 	%r285, [%r611];
	or.b32  	%r612, %r606, 16;
	xor.b32  	%r613, %r607, %r612;
	add.s32 	%r614, %r604, %r613;
	add.s32 	%r615, %r610, %r614;
	ld.shared.u32 	%r286, [%r615];
	or.b32  	%r616, %r604, 512;
	add.s32 	%r617, %r616, %r608;
	add.s32 	%r618, %r610, %r617;
	ld.shared.u32 	%r295, [%r618];
	add.s32 	%r619, %r616, %r613;
	add.s32 	%r620, %r610, %r619;
	ld.shared.u32 	%r296, [%r620];
	or.b32  	%r621, %r604, 1024;
	add.s32 	%r622, %r621, %r608;
	add.s32 	%r623, %r610, %r622;
	ld.shared.u32 	%r305, [%r623];
	add.s32 	%r624, %r621, %r613;
	add.s32 	%r625, %r610, %r624;
	ld.shared.u32 	%r306, [%r625];
	or.b32  	%r626, %r604, 1536;
	add.s32 	%r627, %r626, %r608;
	add.s32 	%r628, %r610, %r627;
	ld.shared.u32 	%r315, [%r628];
	add.s32 	%r629, %r626, %r613;
	add.s32 	%r630, %r610, %r629;
	ld.shared.u32 	%r316, [%r630];
	add.s32 	%r631, %r3, %r601;
	shl.b32 	%r632, %r631, 6;
	shl.b32 	%r633, %r631, 4;
	and.b32  	%r634, %r633, 112;
	or.b32  	%r635, %r606, %r634;
	add.s32 	%r636, %r632, %r635;
	mov.u32 	%r637, _ZZ18fp8_gemm_v5_kernelPKhS0_PtiiiE6smem_A;
	add.s32 	%r638, %r637, %r636;
	ld.shared.u32 	%r281, [%r638];
	add.s32 	%r639, %r631, 8;
	shl.b32 	%r640, %r639, 6;
	shl.b32 	%r641, %r639, 4;
	and.b32  	%r642, %r641, 112;
	or.b32  	%r643, %r606, %r642;
	add.s32 	%r644, %r640, %r643;
	add.s32 	%r645, %r637, %r644;
	ld.shared.u32 	%r282, [%r645];
	xor.b32  	%r646, %r612, %r634;
	add.s32 	%r647, %r632, %r646;
	add.s32 	%r648, %r637, %r647;
	ld.shared.u32 	%r283, [%r648];
	xor.b32  	%r649, %r612, %r642;
	add.s32 	%r650, %r640, %r649;
	add.s32 	%r651, %r637, %r650;
	ld.shared.u32 	%r284, [%r651];
	add.s32 	%r652, %r632, %r608;
	add.s32 	%r653, %r637, %r652;
	ld.shared.u32 	%r321, [%r653+1024];
	ld.shared.u32 	%r322, [%r653+1536];
	add.s32 	%r654, %r632, %r613;
	add.s32 	%r655, %r637, %r654;
	ld.shared.u32 	%r323, [%r655+1024];
	ld.shared.u32 	%r324, [%r655+1536];
	// begin inline asm
	mma.sync.aligned.m16n8k32.row.col.f16.e4m3.e4m3.f16 {%r737, %r736}, {%r281, %r282, %r283, %r284}, {%r285, %r286}, {%r737, %r736};

	// end inline asm
	// begin inline asm
	mma.sync.aligned.m16n8k32.row.col.f16.e4m3.e4m3.f16 {%r735, %r734}, {%r281, %r282, %r283, %r284}, {%r295, %r296}, {%r735, %r734};

	// end inline asm
	// begin inline asm
	mma.sync.aligned.m16n8k32.row.col.f16.e4m3.e4m3.f16 {%r733, %r732}, {%r281, %r282, %r283, %r284}, {%r305, %r306}, {%r733, %r732};

	// end inline asm
	// begin inline asm
	mma.sync.aligned.m16n8k32.row.col.f16.e4m3.e4m3.f16 {%r731, %r730}, {%r281, %r282, %r283, %r284}, {%r315, %r316}, {%r731, %r730};

	// end inline asm
	ld.shared.u32 	%r391, [%r653+2048];
	ld.shared.u32 	%r392, [%r653+2560];
	ld.shared.u32 	%r393, [%r655+2048];
	ld.shared.u32 	%r394, [%r655+2560];
	// begin inline asm
	mma.sync.aligned.m16n8k32.row.col.f16.e4m3.e4m3.f16 {%r729, %r728}, {%r321, %r322, %r323, %r324}, {%r285, %r286}, {%r729, %r728};

	// end inline asm
	// begin inline asm
	mma.sync.aligned.m16n8k32.row.col.f16.e4m3.e4m3.f16 {%r727, %r726}, {%r321, %r322, %r323, %r324}, {%r295, %r296}, {%r727, %r726};

	// end inline asm
	// begin inline asm
	mma.sync.aligned.m16n8k32.row.col.f16.e4m3.e4m3.f16 {%r725, %r724}, {%r321, %r322, %r323, %r324}, {%r305, %r306}, {%r725, %r724};

	// end inline asm
	// begin inline asm
	mma.sync.aligned.m16n8k32.row.col.f16.e4m3.e4m3.f16 {%r723, %r722}, {%r321, %r322, %r323, %r324}, {%r315, %r316}, {%r723, %r722};

	// end inline asm
	ld.shared.u32 	%r431, [%r653+3072];
	ld.shared.u32 	%r432, [%r653+3584];
	ld.shared.u32 	%r433, [%r655+3072];
	ld.shared.u32 	%r434, [%r655+3584];
	// begin inline asm
	mma.sync.aligned.m16n8k32.row.col.f16.e4m3.e4m3.f16 {%r721, %r720}, {%r391, %r392, %r393, %r394}, {%r285, %r286}, {%r721, %r720};

	// end inline asm
	// begin inline asm
	mma.sync.aligned.m16n8k32.row.col.f16.e4m3.e4m3.f16 {%r719, %r718}, {%r391, %r392, %r393, %r394}, {%r295, %r296}, {%r719, %r718};

	// end inline asm
	// begin inline asm
	mma.sync.aligned.m16n8k32.row.col.f16.e4m3.e4m3.f16 {%r717, %r716}, {%r391, %r392, %r393, %r394}, {%r305, %r306}, {%r717, %r716};

	// end inline asm
	// begin inline asm
	mma.sync.aligned.m16n8k32.row.col.f16.e4m3.e4m3.f16 {%r715, %r714}, {%r391, %r392, %r393, %r394}, {%r315, %r316}, {%r715, %r714};

	// end inline asm
	// begin inline asm
	mma.sync.aligned.m16n8k32.row.col.f16.e4m3.e4m3.f16 {%r738, %r739}, {%r431, %r432, %r433, %r434}, {%r285, %r286}, {%r738, %r739};

	// end inline asm
	// begin inline asm
	mma.sync.aligned.m16n8k32.row.col.f16.e4m3.e4m3.f16 {%r740, %r741}, {%r431, %r432, %r433, %r434}, {%r295, %r296}, {%r740, %r741};

	// end inline asm
	// begin inline asm
	mma.sync.aligned.m16n8k32.row.col.f16.e4m3.e4m3.f16 {%r742, %r743}, {%r431, %r432, %r433, %r434}, {%r305, %r306}, {%r742, %r743};

	// end inline asm
	// begin inline asm
	mma.sync.aligned.m16n8k32.row.col.f16.e4m3.e4m3.f16 {%r744, %r745}, {%r431, %r432, %r433, %r434}, {%r315, %r316}, {%r744, %r745};

	// end inline asm
	or.b32  	%r656, %r606, 32;
	xor.b32  	%r657, %r607, %r656;
	add.s32 	%r658, %r604, %r657;
	add.s32 	%r659, %r610, %r658;
	ld.shared.u32 	%r565, [%r659];
	or.b32  	%r660, %r606, 48;
	xor.b32  	%r661, %r607, %r660;
	add.s32 	%r662, %r604, %r661;
	add.s32 	%r663, %r610, %r662;
	ld.shared.u32 	%r566, [%r663];
	add.s32 	%r664, %r616, %r657;
	add.s32 	%r665, %r610, %r664;
	ld.shared.u32 	%r575, [%r665];
	add.s32 	%r666, %r616, %r661;
	add.s32 	%r667, %r610, %r666;
	ld.shared.u32 	%r576, [%r667];
	add.s32 	%r668, %r621, %r657;
	add.s32 	%r669, %r610, %r668;
	ld.shared.u32 	%r585, [%r669];
	add.s32 	%r670, %r621, %r661;
	add.s32 	%r671, %r610, %r670;
	ld.shared.u32 	%r586, [%r671];
	add.s32 	%r672, %r626, %r657;
	add.s32 	%r673, %r610, %r672;
	ld.shared.u32 	%r595, [%r673];
	add.s32 	%r674, %r626, %r661;
	add.s32 	%r675, %r610, %r674;
	ld.shared.u32 	%r596, [%r675];
	xor.b32  	%r676, %r656, %r634;
	add.s32 	%r677, %r632, %r676;
	add.s32 	%r678, %r637, %r677;
	ld.shared.u32 	%r471, [%r678];
	xor.b32  	%r679, %r656, %r642;
	add.s32 	%r680, %r640, %r679;
	add.s32 	%r681, %r637, %r680;
	ld.shared.u32 	%r472, [%r681];
	xor.b32  	%r682, %r660, %r634;
	add.s32 	%r683, %r632, %r682;
	add.s32 	%r684, %r637, %r683;
	ld.shared.u32 	%r473, [%r684];
	xor.b32  	%r685, %r660, %r642;
	add.s32 	%r686, %r640, %r685;
	add.s32 	%r687, %r637, %r686;
	ld.shared.u32 	%r474, [%r687];
	add.s32 	%r688, %r632, %r657;
	add.s32 	%r689, %r637, %r688;
	ld.shared.u32 	%r511, [%r689+1024];
	ld.shared.u32 	%r512, [%r689+1536];
	add.s32 	%r690, %r632, %r661;
	add.s32 	%r691, %r637, %r690;
	ld.shared.u32 	%r513, [%r691+1024];
	ld.shared.u32 	%r514, [%r691+1536];
	// begin inline asm
	mma.sync.aligned.m16n8k32.row.col.f16.e4m3.e4m3.f16 {%r737, %r736}, {%r471, %r472, %r473, %r474}, {%r565, %r566}, {%r737, %r736};

	// end inline asm
	// begin inline asm
	mma.sync.aligned.m16n8k32.row.col.f16.e4m3.e4m3.f16 {%r735, %r734}, {%r471, %r472, %r473, %r474}, {%r575, %r576}, {%r735, %r734};

	// end inline asm
	// begin inline asm
	mma.sync.aligned.m16n8k32.row.col.f16.e4m3.e4m3.f16 {%r733, %r732}, {%r471, %r472, %r473, %r474}, {%r585, %r586}, {%r733, %r732};

	// end inline asm
	// begin inline asm
	mma.sync.aligned.m16n8k32.row.col.f16.e4m3.e4m3.f16 {%r731, %r730}, {%r471, %r472, %r473, %r474}, {%r595, %r596}, {%r731, %r730};

	// end inline asm
	ld.shared.u32 	%r551, [%r689+2048];
	ld.shared.u32 	%r552, [%r689+2560];
	ld.shared.u32 	%r553, [%r691+2048];
	ld.shared.u32 	%r554, [%r691+2560];
	// begin inline asm
	mma.sync.aligned.m16n8k32.row.col.f16.e4m3.e4m3.f16 {%r729, %r728}, {%r511, %r512, %r513, %r514}, {%r565, %r566}, {%r729, %r728};

	// end inline asm
	// begin inline asm
	mma.sync.aligned.m16n8k32.row.col.f16.e4m3.e4m3.f16 {%r727, %r726}, {%r511, %r512, %r513, %r514}, {%r575, %r576}, {%r727, %r726};

	// end inline asm
	// begin inline asm
	mma.sync.aligned.m16n8k32.row.col.f16.e4m3.e4m3.f16 {%r725, %r724}, {%r511, %r512, %r513, %r514}, {%r585, %r586}, {%r725, %r724};

	// end inline asm
	// begin inline asm
	mma.sync.aligned.m16n8k32.row.col.f16.e4m3.e4m3.f16 {%r723, %r722}, {%r511, %r512, %r513, %r514}, {%r595, %r596}, {%r723, %r722};

	// end inline asm
	ld.shared.u32 	%r591, [%r689+3072];
	ld.shared.u32 	%r592, [%r689+3584];
	ld.shared.u32 	%r593, [%r691+3072];
	ld.shared.u32 	%r594, [%r691+3584];
	// begin inline asm
	mma.sync.aligned.m16n8k32.row.col.f16.e4m3.e4m3.f16 {%r721, %r720}, {%r551, %r552, %r553, %r554}, {%r565, %r566}, {%r721, %r720};

	// end inline asm
	// begin inline asm
	mma.sync.aligned.m16n8k32.row.col.f16.e4m3.e4m3.f16 {%r719, %r718}, {%r551, %r552, %r553, %r554}, {%r575, %r576}, {%r719, %r718};

	// end inline asm
	// begin inline asm
	mma.sync.aligned.m16n8k32.row.col.f16.e4m3.e4m3.f16 {%r717, %r716}, {%r551, %r552, %r553, %r554}, {%r585, %r586}, {%r717, %r716};

	// end inline asm
	// begin inline asm
	mma.sync.aligned.m16n8k32.row.col.f16.e4m3.e4m3.f16 {%r715, %r714}, {%r551, %r552, %r553, %r554}, {%r595, %r596}, {%r715, %r714};

	// end inline asm
	// begin inline asm
	mma.sync.aligned.m16n8k32.row.col.f16.e4m3.e4m3.f16 {%r738, %r739}, {%r591, %r592, %r593, %r594}, {%r565, %r566}, {%r738, %r739};

	// end inline asm
	// begin inline asm
	mma.sync.aligned.m16n8k32.row.col.f16.e4m3.e4m3.f16 {%r740, %r741}, {%r591, %r592, %r593, %r594}, {%r575, %r576}, {%r740, %r741};

	// end inline asm
	// begin inline asm
	mma.sync.aligned.m16n8k32.row.col.f16.e4m3.e4m3.f16 {%r742, %r743}, {%r591, %r592, %r593, %r594}, {%r585, %r586}, {%r742, %r743};

	// end inline asm
	// begin inline asm
	mma.sync.aligned.m16n8k32.row.col.f16.e4m3.e4m3.f16 {%r744, %r745}, {%r591, %r592, %r593, %r594}, {%r595, %r596}, {%r744, %r745};

	// end inline asm
	bar.sync 	0;
	add.s32 	%r746, %r746, 64;
	setp.lt.s32 	%p34, %r746, %r220;
	@%p34 bra 	$L__BB0_2;
$L__BB0_35:
	mov.u32 	%r692, %ctaid.x;
	shl.b32 	%r693, %r692, 7;
	or.b32  	%r694, %r3, %r693;
	mov.u32 	%r695, %tid.x;
	shr.u32 	%r696, %r695, 2;
	and.b32  	%r697, %r696, 7;
	add.s32 	%r84, %r694, %r697;
	and.b32  	%r698, %r695, 96;
	mov.u32 	%r699, %ctaid.y;
	shl.b32 	%r700, %r699, 7;
	or.b32  	%r701, %r700, %r698;
	shl.b32 	%r702, %r695, 1;
	and.b32  	%r703, %r702, 6;
	or.b32  	%r704, %r701, %r703;
	add.s32 	%r86, %r84, 8;
	setp.lt.s32 	%p35, %r84, %r218;
	mul.lo.s32 	%r87, %r84, %r219;
	shl.b32 	%r88, %r219, 3;
	add.s32 	%r89, %r87, %r88;
	add.s32 	%r90, %r704, 1;
	setp.lt.s32 	%p36, %r90, %r219;
	and.pred  	%p37, %p35, %p36;
	@%p37 bra 	$L__BB0_36;
	bra.uni 	$L__BB0_37;
$L__BB0_36:
	add.s32 	%r705, %r704, %r87;
	mul.wide.s32 	%rd44, %r705, 2;
	add.s64 	%rd45, %rd3, %rd44;
	st.global.u32 	[%rd45], %r737;
$L__BB0_37:
	setp.ge.s32 	%p38, %r90, %r219;
	setp.ge.s32 	%p39, %r86, %r218;
	or.pred  	%p40, %p39, %p38;
	@%p40 bra 	$L__BB0_39;
	add.s32 	%r706, %r704, %r89;
	mul.wide.s32 	%rd46, %r706, 2;
	add.s64 	%rd47, %rd3, %rd46;
	st.global.u32 	[%rd47], %r736;
$L__BB0_39:
	setp.ge.s32 	%p41, %r84, %r218;
	add.s32 	%r202, %r704, 9;
	setp.ge.s32 	%p42, %r202, %r219;
	cvt.s64.s32 	%rd48, %r87;
	cvt.u64.u32 	%rd8, %r704;
	add.s64 	%rd49, %rd8, %rd48;
	shl.b64 	%rd50, %rd49, 1;
	add.s64 	%rd9, %rd3, %rd50;
	or.pred  	%p43, %p41, %p42;
	@%p43 bra 	$L__BB0_41;
	st.global.u32 	[%rd9+16], %r735;
$L__BB0_41:
	setp.ge.s32 	%p44, %r202, %r219;
	setp.ge.s32 	%p45, %r86, %r218;
	cvt.s64.s32 	%rd51, %r89;
	add.s64 	%rd52, %rd8, %rd51;
	shl.b64 	%rd53, %rd52, 1;
	add.s64 	%rd10, %rd3, %rd53;
	or.pred  	%p46, %p45, %p44;
	@%p46 bra 	$L__BB0_43;
	st.global.u32 	[%rd10+16], %r734;
$L__BB0_43:
	setp.ge.s32 	%p47, %r84, %r218;
	add.s32 	%r203, %r704, 17;
	setp.ge.s32 	%p48, %r203, %r219;
	or.pred  	%p49, %p47, %p48;
	@%p49 bra 	$L__BB0_45;
	st.global.u32 	[%rd9+32], %r733;
$L__BB0_45:
	setp.ge.s32 	%p50, %r203, %r219;
	setp.ge.s32 	%p51, %r86, %r218;
	or.pred  	%p52, %p51, %p50;
	@%p52 bra 	$L__BB0_47;
	st.global.u32 	[%rd10+32], %r732;
$L__BB0_47:
	setp.ge.s32 	%p53, %r84, %r218;
	add.s32 	%r204, %r704, 25;
	setp.ge.s32 	%p54, %r204, %r219;
	or.pred  	%p55, %p53, %p54;
	@%p55 bra 	$L__BB0_49;
	st.global.u32 	[%rd9+48], %r731;
$L__BB0_49:
	setp.ge.s32 	%p56, %r204, %r219;
	setp.ge.s32 	%p57, %r86, %r218;
	or.pred  	%p58, %p57, %p56;
	@%p58 bra 	$L__BB0_51;
	st.global.u32 	[%rd10+48], %r730;
$L__BB0_51:
	setp.ge.s32 	%p59, %r90, %r219;
	add.s32 	%r205, %r84, 16;
	add.s32 	%r206, %r84, 24;
	setp.ge.s32 	%p60, %r205, %r218;
	shl.b32 	%r207, %r219, 4;
	add.s32 	%r208, %r207, %r87;
	add.s32 	%r209, %r208, %r88;
	or.pred  	%p61, %p60, %p59;
	@%p61 bra 	$L__BB0_53;
	add.s32 	%r707, %r704, %r208;
	mul.wide.s32 	%rd54, %r707, 2;
	add.s64 	%rd55, %rd3, %rd54;
	st.global.u32 	[%rd55], %r729;
$L__BB0_53:
	setp.ge.s32 	%p62, %r206, %r218;
	setp.ge.s32 	%p63, %r90, %r219;
	or.pred  	%p64, %p62, %p63;
	@%p64 bra 	$L__BB0_55;
	add.s32 	%r708, %r704, %r209;
	mul.wide.s32 	%rd56, %r708, 2;
	add.s64 	%rd57, %rd3, %rd56;
	st.global.u32 	[%rd57], %r728;
$L__BB0_55:
	setp.ge.s32 	%p65, %r205, %r218;
	setp.ge.s32 	%p66, %r202, %r219;
	cvt.s64.s32 	%rd58, %r208;
	add.s64 	%rd59, %rd8, %rd58;
	shl.b64 	%rd60, %rd59, 1;
	add.s64 	%rd11, %rd3, %rd60;
	or.pred  	%p67, %p65, %p66;
	@%p67 bra 	$L__BB0_57;
	st.global.u32 	[%rd11+16], %r727;
$L__BB0_57:
	setp.ge.s32 	%p68, %r206, %r218;
	setp.ge.s32 	%p69, %r202, %r219;
	cvt.s64.s32 	%rd61, %r209;
	add.s64 	%rd62, %rd8, %rd61;
	shl.b64 	%rd63, %rd62, 1;
	add.s64 	%rd12, %rd3, %rd63;
	or.pred  	%p70, %p68, %p69;
	@%p70 bra 	$L__BB0_59;
	st.global.u32 	[%rd12+16], %r726;
$L__BB0_59:
	setp.ge.s32 	%p71, %r205, %r218;
	setp.ge.s32 	%p72, %r203, %r219;
	or.pred  	%p73, %p71, %p72;
	@%p73 bra 	$L__BB0_61;
	st.global.u32 	[%rd11+32], %r725;
$L__BB0_61:
	setp.ge.s32 	%p74, %r206, %r218;
	setp.ge.s32 	%p75, %r203, %r219;
	or.pred  	%p76, %p74, %p75;
	@%p76 bra 	$L__BB0_63;
	st.global.u32 	[%rd12+32], %r724;
$L__BB0_63:
	setp.ge.s32 	%p77, %r205, %r218;
	setp.ge.s32 	%p78, %r204, %r219;
	or.pred  	%p79, %p77, %p78;
	@%p79 bra 	$L__BB0_65;
	st.global.u32 	[%rd11+48], %r723;
$L__BB0_65:
	setp.ge.s32 	%p80, %r206, %r218;
	setp.ge.s32 	%p81, %r204, %r219;
	or.pred  	%p82, %p80, %p81;
	@%p82 bra 	$L__BB0_67;
	st.global.u32 	[%rd12+48], %r722;
$L__BB0_67:
	setp.ge.s32 	%p83, %r90, %r219;
	add.s32 	%r210, %r84, 32;
	add.s32 	%r211, %r84, 40;
	setp.ge.s32 	%p84, %r210, %r218;
	shl.b32 	%r709, %r219, 5;
	add.s32 	%r212, %r709, %r87;
	add.s32 	%r213, %r212, %r88;
	or.pred  	%p85, %p84, %p83;
	@%p85 bra 	$L__BB0_69;
	add.s32 	%r710, %r704, %r212;
	mul.wide.s32 	%rd64, %r710, 2;
	add.s64 	%rd65, %rd3, %rd64;
	st.global.u32 	[%rd65], %r721;
$L__BB0_69:
	setp.ge.s32 	%p86, %r211, %r218;
	setp.ge.s32 	%p87, %r90, %r219;
	or.pred  	%p88, %p86, %p87;
	@%p88 bra 	$L__BB0_71;
	add.s32 	%r711, %r704, %r213;
	mul.wide.s32 	%rd66, %r711, 2;
	add.s64 	%rd67, %rd3, %rd66;
	st.global.u32 	[%rd67], %r720;
$L__BB0_71:
	setp.ge.s32 	%p89, %r210, %r218;
	setp.ge.s32 	%p90, %r202, %r219;
	cvt.s64.s32 	%rd68, %r212;
	add.s64 	%rd69, %rd8, %rd68;
	shl.b64 	%rd70, %rd69, 1;
	add.s64 	%rd13, %rd3, %rd70;
	or.pred  	%p91, %p89, %p90;
	@%p91 bra 	$L__BB0_73;
	st.global.u32 	[%rd13+16], %r719;
$L__BB0_73:
	setp.ge.s32 	%p92, %r211, %r218;
	setp.ge.s32 	%p93, %r202, %r219;
	cvt.s64.s32 	%rd71, %r213;
	add.s64 	%rd72, %rd8, %rd71;
	shl.b64 	%rd73, %rd72, 1;
	add.s64 	%rd14, %rd3, %rd73;
	or.pred  	%p94, %p92, %p93;
	@%p94 bra 	$L__BB0_75;
	st.global.u32 	[%rd14+16], %r718;
$L__BB0_75:
	setp.ge.s32 	%p95, %r210, %r218;
	setp.ge.s32 	%p96, %r203, %r219;
	or.pred  	%p97, %p95, %p96;
	@%p97 bra 	$L__BB0_77;
	st.global.u32 	[%rd13+32], %r717;
$L__BB0_77:
	setp.ge.s32 	%p98, %r211, %r218;
	setp.ge.s32 	%p99, %r203, %r219;
	or.pred  	%p100, %p98, %p99;
	@%p100 bra 	$L__BB0_79;
	st.global.u32 	[%rd14+32], %r716;
$L__BB0_79:
	setp.ge.s32 	%p101, %r210, %r218;
	setp.ge.s32 	%p102, %r204, %r219;
	or.pred  	%p103, %p101, %p102;
	@%p103 bra 	$L__BB0_81;
	st.global.u32 	[%rd13+48], %r715;
$L__BB0_81:
	setp.ge.s32 	%p104, %r211, %r218;
	setp.ge.s32 	%p105, %r204, %r219;
	or.pred  	%p106, %p104, %p105;
	@%p106 bra 	$L__BB0_83;
	st.global.u32 	[%rd14+48], %r714;
$L__BB0_83:
	setp.ge.s32 	%p107, %r90, %r219;
	add.s32 	%r214, %r84, 48;
	add.s32 	%r215, %r84, 56;
	setp.ge.s32 	%p108, %r214, %r218;
	add.s32 	%r216, %r207, %r212;
	add.s32 	%r217, %r216, %r88;
	or.pred  	%p109, %p108, %p107;
	@%p109 bra 	$L__BB0_85;
	add.s32 	%r712, %r704, %r216;
	mul.wide.s32 	%rd74, %r712, 2;
	add.s64 	%rd75, %rd3, %rd74;
	st.global.u32 	[%rd75], %r738;
$L__BB0_85:
	setp.ge.s32 	%p110, %r215, %r218;
	setp.ge.s32 	%p111, %r90, %r219;
	or.pred  	%p112, %p110, %p111;
	@%p112 bra 	$L__BB0_87;
	add.s32 	%r713, %r704, %r217;
	mul.wide.s32 	%rd76, %r713, 2;
	add.s64 	%rd77, %rd3, %rd76;
	st.global.u32 	[%rd77], %r739;
$L__BB0_87:
	setp.ge.s32 	%p113, %r214, %r218;
	setp.ge.s32 	%p114, %r202, %r219;
	cvt.s64.s32 	%rd78, %r216;
	add.s64 	%rd79, %rd8, %rd78;
	shl.b64 	%rd80, %rd79, 1;
	add.s64 	%rd15, %rd3, %rd80;
	or.pred  	%p115, %p113, %p114;
	@%p115 bra 	$L__BB0_89;
	st.global.u32 	[%rd15+16], %r740;
$L__BB0_89:
	setp.ge.s32 	%p116, %r215, %r218;
	setp.ge.s32 	%p117, %r202, %r219;
	cvt.s64.s32 	%rd81, %r217;
	add.s64 	%rd82, %rd8, %rd81;
	shl.b64 	%rd83, %rd82, 1;
	add.s64 	%rd16, %rd3, %rd83;
	or.pred  	%p118, %p116, %p117;
	@%p118 bra 	$L__BB0_91;
	st.global.u32 	[%rd16+16], %r741;
$L__BB0_91:
	setp.ge.s32 	%p119, %r214, %r218;
	setp.ge.s32 	%p120, %r203, %r219;
	or.pred  	%p121, %p119, %p120;
	@%p121 bra 	$L__BB0_93;
	st.global.u32 	[%rd15+32], %r742;
$L__BB0_93:
	setp.ge.s32 	%p122, %r215, %r218;
	setp.ge.s32 	%p123, %r203, %r219;
	or.pred  	%p124, %p122, %p123;
	@%p124 bra 	$L__BB0_95;
	st.global.u32 	[%rd16+32], %r743;
$L__BB0_95:
	setp.ge.s32 	%p125, %r214, %r218;
	setp.ge.s32 	%p126, %r204, %r219;
	or.pred  	%p127, %p125, %p126;
	@%p127 bra 	$L__BB0_97;
	st.global.u32 	[%rd15+48], %r744;
$L__BB0_97:
	setp.ge.s32 	%p128, %r215, %r218;
	setp.ge.s32 	%p129, %r204, %r219;
	or.pred  	%p130, %p128, %p129;
	@%p130 bra 	$L__BB0_99;
	st.global.u32 	[%rd16+48], %r745;
$L__BB0_99:
	ret;

}


// ===== COMPILED SASS (sm_100) =====

	.target	sm_100

	.elftype	@"ET_EXEC"


//--------------------- .note.nv.tkinfo           --------------------------
	.section	.note.nv.tkinfo,"",@"SHT_NOTE"
	.sectionflags	@"SHF_NOTE_NV_TKINFO"
	.tkinfo
        /*0018*/ 	.word	0x00000002
        /*0030*/ 	.string	""
        /*0030*/ 	.string	"ptxas"
        /*0030*/ 	.string	"Cuda compilation tools, release 13.0, V13.0.88"
        /*0030*/ 	.string	"Build cuda_13.0.r13.0/compiler.36424714_0"
        /*0030*/ 	.string	"-arch sm_100 -m 64 "



//--------------------- .note.nv.cuinfo           --------------------------
	.section	.note.nv.cuinfo,"",@"SHT_NOTE"
	.sectionflags	@"SHF_NOTE_NV_CUINFO"
        /*0018*/ 	.short	0x0002
        /*001a*/ 	.short	0x0064
        /*001c*/ 	.short	0x0082
	.zero		2


//--------------------- .nv.info                  --------------------------
	.section	.nv.info,"",@"SHT_CUDA_INFO"
	.align	4


	//----- nvinfo : EIATTR_REGCOUNT
	.align		4
        /*0000*/ 	.byte	0x04, 0x2f
        /*0002*/ 	.short	(.L_1 - .L_0)
	.align		4
.L_0:
        /*0004*/ 	.word	index@(_Z18fp8_gemm_v5_kernelPKhS0_Ptiii)
        /*0008*/ 	.word	0x0000006b


	//----- nvinfo : EIATTR_FRAME_SIZE
	.align		4
.L_1:
        /*000c*/ 	.byte	0x04, 0x11
        /*000e*/ 	.short	(.L_3 - .L_2)
	.align		4
.L_2:
        /*0010*/ 	.word	index@(_Z18fp8_gemm_v5_kernelPKhS0_Ptiii)
        /*0014*/ 	.word	0x00000020


	//----- nvinfo : EIATTR_MIN_STACK_SIZE
	.align		4
.L_3:
        /*0018*/ 	.byte	0x04, 0x12
        /*001a*/ 	.short	(.L_5 - .L_4)
	.align		4
.L_4:
        /*001c*/ 	.word	index@(_Z18fp8_gemm_v5_kernelPKhS0_Ptiii)
        /*0020*/ 	.word	0x00000020
.L_5:


//--------------------- .nv.compat                --------------------------
	.section	.nv.compat,"",@"SHT_CUDA_COMPAT_INFO"
	.align	4
        /*0000*/ 	.byte	0x02, 0x09, 0x00, 0x00, 0x02, 0x02, 0x02, 0x00, 0x02, 0x05, 0x05, 0x00, 0x03, 0x07, 0x01, 0x01
        /*0010*/ 	.byte	0x02, 0x03, 0x00, 0x00, 0x02, 0x06, 0x01, 0x00, 0x04, 0x0b, 0x08, 0x00, 0x09, 0x00, 0x00, 0x00
        /*0020*/ 	.byte	0x00, 0x00, 0x00, 0x00


//--------------------- .nv.info._Z18fp8_gemm_v5_kernelPKhS0_Ptiii --------------------------
	.section	.nv.info._Z18fp8_gemm_v5_kernelPKhS0_Ptiii,"",@"SHT_CUDA_INFO"
	.sectionflags	@""
	.align	4


	//----- nvinfo : EIATTR_CUDA_API_VERSION
	.align		4
        /*0000*/ 	.byte	0x04, 0x37
        /*0002*/ 	.short	(.L_7 - .L_6)
.L_6:
        /*0004*/ 	.word	0x00000082


	//----- nvinfo : EIATTR_KPARAM_INFO
	.align		4
.L_7:
        /*0008*/ 	.byte	0x04, 0x17
        /*000a*/ 	.short	(.L_9 - .L_8)
.L_8:
        /*000c*/ 	.word	0x00000000
        /*0010*/ 	.short	0x0005
        /*0012*/ 	.short	0x0020
        /*0014*/ 	.byte	0x00, 0xf0, 0x11, 0x00


	//----- nvinfo : EIATTR_KPARAM_INFO
	.align		4
.L_9:
        /*0018*/ 	.byte	0x04, 0x17
        /*001a*/ 	.short	(.L_11 - .L_10)
.L_10:
        /*001c*/ 	.word	0x00000000
        /*0020*/ 	.short	0x0004
        /*0022*/ 	.short	0x001c
        /*0024*/ 	.byte	0x00, 0xf0, 0x11, 0x00


	//----- nvinfo : EIATTR_KPARAM_INFO
	.align		4
.L_11:
        /*0028*/ 	.byte	0x04, 0x17
        /*002a*/ 	.short	(.L_13 - .L_12)
.L_12:
        /*002c*/ 	.word	0x00000000
        /*0030*/ 	.short	0x0003
        /*0032*/ 	.short	0x0018
        /*0034*/ 	.byte	0x00, 0xf0, 0x11, 0x00


	//----- nvinfo : EIATTR_KPARAM_INFO
	.align		4
.L_13:
        /*0038*/ 	.byte	0x04, 0x17
        /*003a*/ 	.short	(.L_15 - .L_14)
.L_14:
        /*003c*/ 	.word	0x00000000
        /*0040*/ 	.short	0x0002
        /*0042*/ 	.short	0x0010
        /*0044*/ 	.byte	0x00, 0xf5, 0x21, 0x00


	//----- nvinfo : EIATTR_KPARAM_INFO
	.align		4
.L_15:
        /*0048*/ 	.byte	0x04, 0x17
        /*004a*/ 	.short	(.L_17 - .L_16)
.L_16:
        /*004c*/ 	.word	0x00000000
        /*0050*/ 	.short	0x0001
        /*0052*/ 	.short	0x0008
        /*0054*/ 	.byte	0x00, 0xf5, 0x21, 0x00


	//----- nvinfo : EIATTR_KPARAM_INFO
	.align		4
.L_17:
        /*0058*/ 	.byte	0x04, 0x17
        /*005a*/ 	.short	(.L_19 - .L_18)
.L_18:
        /*005c*/ 	.word	0x00000000
        /*0060*/ 	.short	0x0000
        /*0062*/ 	.short	0x0000
        /*0064*/ 	.byte	0x00, 0xf5, 0x21, 0x00


	//----- nvinfo : EIATTR_SPARSE_MMA_MASK
	.align		4
.L_19:
        /*0068*/ 	.byte	0x03, 0x50
        /*006a*/ 	.short	0x0000


	//----- nvinfo : EIATTR_MAXREG_COUNT
	.align		4
        /*006c*/ 	.byte	0x03, 0x1b
        /*006e*/ 	.short	0x00ff


	//----- nvinfo : EIATTR_NUM_BARRIERS
	.align		4
        /*0070*/ 	.byte	0x02, 0x4c
        /*0072*/ 	.byte	0x01
	.zero		1


	//----- nvinfo : EIATTR_MERCURY_ISA_VERSION
	.align		4
        /*0074*/ 	.byte	0x03, 0x5f
        /*0076*/ 	.short	0x0101


	//----- nvinfo : EIATTR_VRC_CTA_INIT_COUNT
	.align		4
        /*0078*/ 	.byte	0x02, 0x4a
	.zero		1
	.zero		1


	//----- nvinfo : EIATTR_EXIT_INSTR_OFFSETS
	.align		4
        /*007c*/ 	.byte	0x04, 0x1c
        /*007e*/ 	.short	(.L_21 - .L_20)


	//   ....[0]....
.L_20:
        /*0080*/ 	.word	0x00002c70


	//   ....[1]....
        /*0084*/ 	.word	0x00002c90


	//----- nvinfo : EIATTR_MAX_THREADS
	.align		4
.L_21:
        /*0088*/ 	.byte	0x04, 0x05
        /*008a*/ 	.short	(.L_23 - .L_22)
.L_22:
        /*008c*/ 	.word	0x00000100
        /*0090*/ 	.word	0x00000001
        /*0094*/ 	.word	0x00000001


	//----- nvinfo : EIATTR_CRS_STACK_SIZE
	.align		4
.L_23:
        /*0098*/ 	.byte	0x04, 0x1e
        /*009a*/ 	.short	(.L_25 - .L_24)
.L_24:
        /*009c*/ 	.word	0x00000000


	//----- nvinfo : EIATTR_CBANK_PARAM_SIZE
	.align		4
.L_25:
        /*00a0*/ 	.byte	0x03, 0x19
        /*00a2*/ 	.short	0x0024


	//----- nvinfo : EIATTR_PARAM_CBANK
	.align		4
        /*00a4*/ 	.byte	0x04, 0x0a
        /*00a6*/ 	.short	(.L_27 - .L_26)
	.align		4
.L_26:
        /*00a8*/ 	.word	index@(.nv.constant0._Z18fp8_gemm_v5_kernelPKhS0_Ptiii)
        /*00ac*/ 	.short	0x0380
        /*00ae*/ 	.short	0x0024


	//----- nvinfo : EIATTR_SW_WAR
	.align		4
.L_27:
        /*00b0*/ 	.byte	0x04, 0x36
        /*00b2*/ 	.short	(.L_29 - .L_28)
.L_28:
        /*00b4*/ 	.word	0x00000008
.L_29:


//--------------------- .nv.callgraph             --------------------------
	.section	.nv.callgraph,"",@"SHT_CUDA_CALLGRAPH"
	.align	4
	.sectionentsize	8
	.align		4
        /*0000*/ 	.word	0x00000000
	.align		4
        /*0004*/ 	.word	0xffffffff
	.align		4
        /*0008*/ 	.word	0x00000000
	.align		4
        /*000c*/ 	.word	0xfffffffe
	.align		4
        /*0010*/ 	.word	0x00000000
	.align		4
        /*0014*/ 	.word	0xfffffffd
	.align		4
        /*0018*/ 	.word	0x00000000
	.align		4
        /*001c*/ 	.word	0xfffffffc


//--------------------- .text._Z18fp8_gemm_v5_kernelPKhS0_Ptiii --------------------------
	.section	.text._Z18fp8_gemm_v5_kernelPKhS0_Ptiii,"ax",@progbits
	.align	128
        .global         _Z18fp8_gemm_v5_kernelPKhS0_Ptiii
        .type           _Z18fp8_gemm_v5_kernelPKhS0_Ptiii,@function
        .size           _Z18fp8_gemm_v5_kernelPKhS0_Ptiii,(.L_x_31 - _Z18fp8_gemm_v5_kernelPKhS0_Ptiii)
        .other          _Z18fp8_gemm_v5_kernelPKhS0_Ptiii,@"STO_CUDA_ENTRY STV_DEFAULT"
_Z18fp8_gemm_v5_kernelPKhS0_Ptiii:
.text._Z18fp8_gemm_v5_kernelPKhS0_Ptiii:
[----:B------:R-:W1:Y:S01]  /*0000*/  LDC R1, c[0x0][0x37c] ;  /* 0x0000df00ff017b82 */ /* 0x000e620000000800 */
[----:B------:R-:W2:Y:S01]  /*0010*/  S2R R0, SR_TID.X ;  /* 0x0000000000007919 */ /* 0x000ea20000002100 */
[----:B------:R-:W3:Y:S01]  /*0020*/  LDCU UR4, c[0x0][0x3a0] ;  /* 0x00007400ff0477ac */ /* 0x000ee20008000800 */
[----:B-1----:R-:W-:Y:S01]  /*0030*/  VIADD R1, R1, 0xffffffe0 ;  /* 0xffffffe001017836 */ /* 0x002fe20000000000 */
[----:B------:R-:W-:Y:S02]  /*0040*/  CS2R R86, SRZ ;  /* 0x0000000000567805 */ /* 0x000fe4000001ff00 */
[----:B------:R-:W-:Y:S02]  /*0050*/  CS2R R84, SRZ ;  /* 0x0000000000547805 */ /* 0x000fe4000001ff00 */
[----:B------:R-:W-:Y:S02]  /*0060*/  CS2R R98, SRZ ;  /* 0x0000000000627805 */ /* 0x000fe4000001ff00 */
[----:B------:R-:W-:-:S02]  /*0070*/  CS2R R80, SRZ ;  /* 0x0000000000507805 */ /* 0x000fc4000001ff00 */
[----:B------:R-:W-:Y:S02]  /*0080*/  CS2R R78, SRZ ;  /* 0x00000000004e7805 */ /* 0x000fe4000001ff00 */
[----:B------:R-:W-:Y:S02]  /*0090*/  CS2R R76, SRZ ;  /* 0x00000000004c7805 */ /* 0x000fe4000001ff00 */
[----:B------:R-:W-:Y:S02]  /*00a0*/  CS2R R58, SRZ ;  /* 0x00000000003a7805 */ /* 0x000fe4000001ff00 */
[----:B------:R-:W-:Y:S01]  /*00b0*/  CS2R R60, SRZ ;  /* 0x00000000003c7805 */ /* 0x000fe2000001ff00 */
[----:B------:R-:W-:Y:S01]  /*00c0*/  IMAD.MOV.U32 R63, RZ, RZ, RZ ;  /* 0x000000ffff3f7224 */ /* 0x000fe200078e00ff */
[----:B------:R-:W-:Y:S01]  /*00d0*/  CS2R R64, SRZ ;  /* 0x0000000000407805 */ /* 0x000fe2000001ff00 */
[----:B------:R-:W-:Y:S01]  /*00e0*/  IMAD.MOV.U32 R102, RZ, RZ, RZ ;  /* 0x000000ffff667224 */ /* 0x000fe200078e00ff */
[----:B------:R-:W-:Y:S01]  /*00f0*/  CS2R R100, SRZ ;  /* 0x0000000000647805 */ /* 0x000fe2000001ff00 */
[----:B------:R-:W-:Y:S01]  /*0100*/  IMAD.MOV.U32 R104, RZ, RZ, RZ ;  /* 0x000000ffff687224 */ /* 0x000fe200078e00ff */
[----:B------:R-:W-:Y:S01]  /*0110*/  CS2R R88, SRZ ;  /* 0x0000000000587805 */ /* 0x000fe2000001ff00 */
[----:B------:R-:W-:Y:S01]  /*0120*/  IMAD.MOV.U32 R11, RZ, RZ, RZ ;  /* 0x000000ffff0b7224 */ /* 0x000fe200078e00ff */
[----:B------:R-:W-:Y:S01]  /*0130*/  CS2R R16, SRZ ;  /* 0x0000000000107805 */ /* 0x000fe2000001ff00 */
[----:B---3--:R-:W-:Y:S01]  /*0140*/  UISETP.GE.AND UP0, UPT, UR4, 0x1, UPT ;  /* 0x000000010400788c */ /* 0x008fe2000bf06270 */
[----:B------:R-:W-:Y:S01]  /*0150*/  IMAD.MOV.U32 R18, RZ, RZ, RZ ;  /* 0x000000ffff127224 */ /* 0x000fe200078e00ff */
[----:B------:R-:W-:Y:S01]  /*0160*/  CS2R R12, SRZ ;  /* 0x00000000000c7805 */ /* 0x000fe2000001ff00 */
[----:B------:R-:W-:Y:S01]  /*0170*/  IMAD.MOV.U32 R15, RZ, RZ, RZ ;  /* 0x000000ffff0f7224 */ /* 0x000fe200078e00ff */
[----:B------:R-:W1:Y:S01]  /*0180*/  LDCU.64 UR10, c[0x0][0x358] ;  /* 0x00006b00ff0a77ac */ /* 0x000e620008000a00 */
[----:B--2---:R-:W-:-:S02]  /*0190*/  SHF.R.U32.HI R91, RZ, 0x1, R0 ;  /* 0x00000001ff5b7819 */ /* 0x004fc40000011600 */
[----:B------:R-:W-:Y:S02]  /*01a0*/  SHF.R.U32.HI R3, RZ, 0x2, R0 ;  /* 0x00000002ff037819 */ /* 0x000fe40000011600 */
[----:B------:R-:W-:Y:S01]  /*01b0*/  LOP3.LUT R91, R91, 0x40, RZ, 0xc0, !PT ;  /* 0x000000405b5b7812 */ /* 0x000fe200078ec0ff */
[----:B------:R-:W-:Y:S06]  /*01c0*/  BRA.U !UP0, `(.L_x_0) ;  /* 0x00000021083c7547 */ /* 0x000fec000b800000 */
[----:B------:R-:W2:Y:S01]  /*01d0*/  S2R R2, SR_CTAID.X ;  /* 0x0000000000027919 */ /* 0x000ea20000002500 */
[----:B------:R-:W3:Y:S01]  /*01e0*/  S2UR UR5, SR_CgaCtaId ;  /* 0x00000000000579c3 */ /* 0x000ee20000008800 */
[----:B------:R-:W-:Y:S01]  /*01f0*/  IMAD.SHL.U32 R4, R0, 0x10, RZ ;  /* 0x0000001000047824 */ /* 0x000fe200078e00ff */
[----:B------:R-:W-:Y:S01]  /*0200*/  UMOV UR4, 0x400 ;  /* 0x0000040000047882 */ /* 0x000fe20000000000 */
[----:B------:R-:W4:Y:S01]  /*0210*/  S2R R6, SR_CTAID.Y ;  /* 0x0000000000067919 */ /* 0x000f220000002600 */
[----:B------:R-:W-:Y:S02]  /*0220*/  IMAD.SHL.U32 R5, R3, 0x10, RZ ;  /* 0x0000001003057824 */ /* 0x000fe400078e00ff */
[----:B------:R-:W-:Y:S01]  /*0230*/  LOP3.LUT R4, R4, 0x30, RZ, 0xc0, !PT ;  /* 0x0000003004047812 */ /* 0x000fe200078ec0ff */
[----:B------:R-:W-:-:S03]  /*0240*/  IMAD.MOV.U32 R86, RZ, RZ, RZ ;  /* 0x000000ffff567224 */ /* 0x000fc600078e00ff */
[----:B------:R-:W-:-:S05]  /*0250*/  LOP3.LUT R0, R4, 0x70, R5, 0x78, !PT ;  /* 0x0000007004007812 */ /* 0x000fca00078e7805 */
[----:B------:R-:W-:Y:S01]  /*0260*/  IMAD R7, R3, 0x40, R0 ;  /* 0x0000004003077824 */ /* 0x000fe200078e0200 */
[----:B---3--:R-:W-:Y:S02]  /*0270*/  ULEA UR9, UR5, UR4, 0x18 ;  /* 0x0000000405097291 */ /* 0x008fe4000f8ec0ff */
[----:B------:R-:W-:-:S04]  /*0280*/  UIADD3 UR4, UPT, UPT, UR4, 0x2000, URZ ;  /* 0x0000200004047890 */ /* 0x000fc8000fffe0ff */
[----:B------:R-:W-:Y:S01]  /*0290*/  ULEA UR5, UR5, UR4, 0x18 ;  /* 0x0000000405057291 */ /* 0x000fe2000f8ec0ff */
[--C-:B--2---:R-:W-:Y:S02]  /*02a0*/  IMAD R5, R2, 0x80, R3.reuse ;  /* 0x0000008002057824 */ /* 0x104fe400078e0203 */
[----:B------:R-:W-:Y:S01]  /*02b0*/  VIADD R10, R7, UR9 ;  /* 0x00000009070a7c36 */ /* 0x000fe20008000000 */
[----:B------:R-:W-:Y:S01]  /*02c0*/  UMOV UR4, URZ ;  /* 0x000000ff00047c82 */ /* 0x000fe20008000000 */
[----:B----4-:R-:W-:Y:S02]  /*02d0*/  IMAD R6, R6, 0x80, R3 ;  /* 0x0000008006067824 */ /* 0x010fe400078e0203 */
[----:B------:R-:W-:Y:S02]  /*02e0*/  VIADD R8, R5, 0x40 ;  /* 0x0000004005087836 */ /* 0x000fe40000000000 */
[----:B------:R-:W-:Y:S02]  /*02f0*/  VIADD R9, R6, 0x40 ;  /* 0x0000004006097836 */ /* 0x000fe40000000000 */
[----:B------:R-:W-:-:S07]  /*0300*/  VIADD R2, R7, UR5 ;  /* 0x0000000507027c36 */ /* 0x000fce0008000000 */
.L_x_29:
[----:B------:R-:W2:Y:S01]  /*0310*/  LDCU UR6, c[0x0][0x398] ;  /* 0x00007300ff0677ac */ /* 0x000ea20008000800 */
[----:B------:R-:W-:Y:S01]  /*0320*/  VIADD R24, R4, UR4 ;  /* 0x0000000404187c36 */ /* 0x000fe20008000000 */
[----:B------:R-:W-:Y:S01]  /*0330*/  BSSY.RECONVERGENT B0, `(.L_x_1) ;  /* 0x000002f000007945 */ /* 0x000fe20003800200 */
[----:B------:R-:W3:Y:S02]  /*0340*/  LDCU UR14, c[0x0][0x3a0] ;  /* 0x00007400ff0e77ac */ /* 0x000ee40008000800 */
[----:B------:R-:W-:Y:S01]  /*0350*/  VIADD R25, R24, 0x10 ;  /* 0x0000001018197836 */ /* 0x000fe20000000000 */
[----:B------:R-:W4:Y:S01]  /*0360*/  LDCU.64 UR12, c[0x0][0x380] ;  /* 0x00007000ff0c77ac */ /* 0x000f220008000a00 */
[----:B--2---:R-:W-:-:S03]  /*0370*/  ISETP.LT.AND P0, PT, R5, UR6, PT ;  /* 0x0000000605007c0c */ /* 0x004fc6000bf01270 */
[----:B---3--:R-:W-:-:S13]  /*0380*/  ISETP.GT.AND P1, PT, R25, UR14, PT ;  /* 0x0000000e19007c0c */ /* 0x008fda000bf24270 */
[----:B----4-:R-:W-:Y:S05]  /*0390*/  @!P1 BRA P0, `(.L_x_2) ;  /* 0x0000000000809947 */ /* 0x010fea0000000000 */
[----:B------:R-:W-:Y:S01]  /*03a0*/  ISETP.GE.AND P0, PT, R5, UR6, PT ;  /* 0x0000000605007c0c */ /* 0x000fe2000bf06270 */
[----:B------:R-:W-:Y:S01]  /*03b0*/  BSSY.RECONVERGENT B1, `(.L_x_3) ;  /* 0x000001c000017945 */ /* 0x000fe20003800200 */
[----:B------:R-:W-:Y:S02]  /*03c0*/  CS2R R22, SRZ ;  /* 0x0000000000167805 */ /* 0x000fe4000001ff00 */
[----:B------:R-:W-:-:S09]  /*03d0*/  CS2R R20, SRZ ;  /* 0x0000000000147805 */ /* 0x000fd2000001ff00 */
[----:B------:R-:W-:Y:S05]  /*03e0*/  @P0 BRA `(.L_x_4) ;  /* 0x0000000000600947 */ /* 0x000fea0003800000 */
[----:B------:R2:W-:Y:S01]  /*03f0*/  STL.128 [R1], RZ ;  /* 0x000000ff01007387 */ /* 0x0005e20000100c00 */
[----:B------:R-:W-:Y:S02]  /*0400*/  ISETP.GE.AND P0, PT, R24, UR14, PT ;  /* 0x0000000e18007c0c */ /* 0x000fe4000bf06270 */
[----:B------:R-:W-:Y:S02]  /*0410*/  CS2R R20, SRZ ;  /* 0x0000000000147805 */ /* 0x000fe4000001ff00 */
[----:B------:R-:W-:-:S09]  /*0420*/  CS2R R22, SRZ ;  /* 0x0000000000167805 */ /* 0x000fd2000001ff00 */
[----:B--2---:R-:W-:Y:S05]  /*0430*/  @P0 BRA `(.L_x_4) ;  /* 0x00000000004c0947 */ /* 0x004fea0003800000 */
[----:B------:R-:W-:Y:S01]  /*0440*/  BSSY.RECONVERGENT B2, `(.L_x_5) ;  /* 0x0000011000027945 */ /* 0x000fe20003800200 */
[--C-:B------:R-:W-:Y:S02]  /*0450*/  IMAD R3, R5, UR14, R24.reuse ;  /* 0x0000000e05037c24 */ /* 0x100fe4000f8e0218 */
[----:B------:R-:W-:Y:S02]  /*0460*/  IMAD.MOV.U32 R14, RZ, RZ, 0x1 ;  /* 0x00000001ff0e7424 */ /* 0x000fe400078e00ff */
[----:B------:R-:W-:Y:S02]  /*0470*/  IMAD.MOV.U32 R0, RZ, RZ, R1 ;  /* 0x000000ffff007224 */ /* 0x000fe400078e0001 */
[----:B------:R-:W-:-:S07]  /*0480*/  IMAD.MOV.U32 R19, RZ, RZ, R24 ;  /* 0x000000ffff137224 */ /* 0x000fce00078e0018 */
.L_x_6:
[----:B------:R-:W-:-:S04]  /*0490*/  IADD3 R20, P0, PT, R3, UR12, RZ ;  /* 0x0000000c03147c10 */ /* 0x000fc8000ff1e0ff */
[----:B------:R-:W-:-:S06]  /*04a0*/  LEA.HI.X.SX32 R21, R3, UR13, 0x1, P0 ;  /* 0x0000000d03157c11 */ /* 0x000fcc00080f0eff */
[----:B-1----:R-:W2:Y:S01]  /*04b0*/  LDG.E.U8 R21, desc[UR10][R20.64] ;  /* 0x0000000a14157981 */ /* 0x002ea2000c1e1100 */
[C---:B------:R-:W-:Y:S02]  /*04c0*/  VIADD R22, R14.reuse, 0xffffffff ;  /* 0xffffffff0e167836 */ /* 0x040fe40000000000 */
[----:B------:R-:W-:Y:S02]  /*04d0*/  VIADD R19, R19, 0x1 ;  /* 0x0000000113137836 */ /* 0x000fe40000000000 */
[----:B------:R-:W-:Y:S01]  /*04e0*/  VIADD R14, R14, 0x1 ;  /* 0x000000010e0e7836 */ /* 0x000fe20000000000 */
[----:B------:R-:W-:Y:S01]  /*04f0*/  ISETP.GE.U32.AND P0, PT, R22, 0xf, PT ;  /* 0x0000000f1600780c */ /* 0x000fe20003f06070 */
[----:B------:R-:W-:Y:S01]  /*0500*/  VIADD R3, R3, 0x1 ;  /* 0x0000000103037836 */ /* 0x000fe20000000000 */
[----:B------:R-:W-:Y:S01]  /*0510*/  ISETP.LT.AND P2, PT, R19, UR14, PT ;  /* 0x0000000e13007c0c */ /* 0x000fe2000bf41270 */
[----:B--2---:R1:W-:Y:S02]  /*0520*/  STL.U8 [R0], R21 ;  /* 0x0000001500007387 */ /* 0x0043e40000100000 */
[----:B-1----:R-:W-:-:S10]  /*0530*/  VIADD R0, R0, 0x1 ;  /* 0x0000000100007836 */ /* 0x002fd40000000000 */
[----:B------:R-:W-:Y:S05]  /*0540*/  @!P0 BRA P2, `(.L_x_6) ;  /* 0xfffffffc00d08947 */ /* 0x000fea000103ffff */
[----:B------:R-:W-:Y:S05]  /*0550*/  BSYNC.RECONVERGENT B2 ;  /* 0x0000000000027941 */ /* 0x000fea0003800200 */
.L_x_5:
[----:B------:R2:W5:Y:S02]  /*0560*/  LDL.128 R20, [R1] ;  /* 0x0000000001147983 */ /* 0x0005640000100c00 */
.L_x_4:
[----:B-1----:R-:W-:Y:S05]  /*0570*/  BSYNC.RECONVERGENT B1 ;  /* 0x0000000000017941 */ /* 0x002fea0003800200 */
.L_x_3:
[----:B-----5:R3:W-:Y:S01]  /*0580*/  STS.128 [R7+UR9], R20 ;  /* 0x0000001407007988 */ /* 0x0207e20008000c09 */
[----:B------:R-:W-:Y:S05]  /*0590*/  BRA `(.L_x_7) ;  /* 0x0000000000207947 */ /* 0x000fea0003800000 */
.L_x_2:
[----:B------:R-:W2:Y:S01]  /*05a0*/  LDCU.64 UR16, c[0x0][0x380] ;  /* 0x00007000ff1077ac */ /* 0x000ea20008000a00 */
[----:B------:R-:W-:-:S05]  /*05b0*/  IMAD R0, R5, UR14, R24 ;  /* 0x0000000e05007c24 */ /* 0x000fca000f8e0218 */
[----:B--2---:R-:W-:-:S04]  /*05c0*/  IADD3 R20, P0, PT, R0, UR16, RZ ;  /* 0x0000001000147c10 */ /* 0x004fc8000ff1e0ff */
[----:B------:R-:W-:-:S05]  /*05d0*/  LEA.HI.X.SX32 R21, R0, UR17, 0x1, P0 ;  /* 0x0000001100157c11 */ /* 0x000fca00080f0eff */
[----:B------:R-:W-:Y:S01]  /*05e0*/  @!PT LDS RZ, [RZ] ;  /* 0x00000000fffff984 */ /* 0x000fe20000000800 */
[----:B------:R-:W-:Y:S01]  /*05f0*/  @!PT LDS RZ, [RZ] ;  /* 0x00000000fffff984 */ /* 0x000fe20000000800 */
[----:B------:R-:W-:Y:S01]  /*0600*/  @!PT LDS RZ, [RZ] ;  /* 0x00000000fffff984 */ /* 0x000fe20000000800 */
[----:B-1----:R1:W-:Y:S04]  /*0610*/  LDGSTS.E.BYPASS.128 [R10], desc[UR10][R20.64] ;  /* 0x00000000140a7fae */ /* 0x0023e8000b98180a */
.L_x_7:
[----:B------:R-:W-:Y:S05]  /*0620*/  BSYNC.RECONVERGENT B0 ;  /* 0x0000000000007941 */ /* 0x000fea0003800200 */
.L_x_1:
[----:B------:R-:W-:Y:S01]  /*0630*/  ISETP.LT.AND P0, PT, R8, UR6, PT ;  /* 0x0000000608007c0c */ /* 0x000fe2000bf01270 */
[----:B------:R-:W4:Y:S01]  /*0640*/  LDCU.64 UR12, c[0x0][0x380] ;  /* 0x00007000ff0c77ac */ /* 0x000f220008000a00 */
[----:B------:R-:W-:Y:S11]  /*0650*/  BSSY.RECONVERGENT B0, `(.L_x_8) ;  /* 0x0000028000007945 */ /* 0x000ff60003800200 */
[----:B------:R-:W-:Y:S05]  /*0660*/  @!P1 BRA P0, `(.L_x_9) ;  /* 0x0000000000789947 */ /* 0x000fea0000000000 */
[----:B------:R-:W-:Y:S01]  /*0670*/  ISETP.GE.AND P0, PT, R8, UR6, PT ;  /* 0x0000000608007c0c */ /* 0x000fe2000bf06270 */
[----:B------:R-:W-:Y:S01]  /*0680*/  BSSY.RECONVERGENT B1, `(.L_x_10) ;  /* 0x000001a000017945 */ /* 0x000fe20003800200 */
[----:B---3--:R-:W-:Y:S02]  /*0690*/  CS2R R22, SRZ ;  /* 0x0000000000167805 */ /* 0x008fe4000001ff00 */
[----:B-1----:R-:W-:-:S09]  /*06a0*/  CS2R R20, SRZ ;  /* 0x0000000000147805 */ /* 0x002fd2000001ff00 */
[----:B------:R-:W-:Y:S05]  /*06b0*/  @P0 BRA `(.L_x_11) ;  /* 0x0000000000580947 */ /* 0x000fea0003800000 */
[----:B------:R1:W-:Y:S01]  /*06c0*/  STL.128 [R1], RZ ;  /* 0x000000ff01007387 */ /* 0x0003e20000100c00 */
[----:B------:R-:W-:Y:S02]  /*06d0*/  ISETP.GE.AND P0, PT, R24, UR14, PT ;  /* 0x0000000e18007c0c */ /* 0x000fe4000bf06270 */
[----:B------:R-:W-:Y:S02]  /*06e0*/  CS2R R20, SRZ ;  /* 0x0000000000147805 */ /* 0x000fe4000001ff00 */
[----:B------:R-:W-:-:S09]  /*06f0*/  CS2R R22, SRZ ;  /* 0x0000000000167805 */ /* 0x000fd2000001ff00 */
[----:B-1----:R-:W-:Y:S05]  /*0700*/  @P0 BRA `(.L_x_11) ;  /* 0x0000000000440947 */ /* 0x002fea0003800000 */
[----:B------:R-:W-:Y:S01]  /*0710*/  BSSY.RECONVERGENT B2, `(.L_x_12) ;  /* 0x000000f000027945 */ /* 0x000fe20003800200 */
[----:B------:R-:W-:Y:S02]  /*0720*/  IMAD.MOV.U32 R0, RZ, RZ, RZ ;  /* 0x000000ffff007224 */ /* 0x000fe400078e00ff */
[----:B------:R-:W-:-:S07]  /*0730*/  IMAD R23, R8, UR14, R24 ;  /* 0x0000000e08177c24 */ /* 0x000fce000f8e0218 */
.L_x_13:
[----:B------:R-:W-:-:S05]  /*0740*/  IMAD.IADD R3, R23, 0x1, R0 ;  /* 0x0000000117037824 */ /* 0x000fca00078e0200 */
[----:B-1--4-:R-:W-:-:S04]  /*0750*/  IADD3 R20, P0, PT, R3, UR12, RZ ;  /* 0x0000000c03147c10 */ /* 0x012fc8000ff1e0ff */
[----:B------:R-:W-:-:S05]  /*0760*/  LEA.HI.X.SX32 R21, R3, UR13, 0x1, P0 ;  /* 0x0000000d03157c11 */ /* 0x000fca00080f0eff */
[----:B------:R-:W3:Y:S01]  /*0770*/  LDG.E.U8 R20, desc[UR10][R20.64] ;  /* 0x0000000a14147981 */ /* 0x000ee2000c1e1100 */
[----:B------:R-:W-:Y:S01]  /*0780*/  IMAD.IADD R19, R1, 0x1, R0 ;  /* 0x0000000101137824 */ /* 0x000fe200078e0200 */
[C---:B------:R-:W-:Y:S01]  /*0790*/  ISETP.LT.U32.AND P2, PT, R0.reuse, 0xf, PT ;  /* 0x0000000f0000780c */ /* 0x040fe20003f41070 */
[----:B------:R-:W-:-:S04]  /*07a0*/  VIADD R3, R0, 0x1 ;  /* 0x0000000100037836 */ /* 0x000fc80000000000 */
[--C-:B------:R-:W-:Y:S02]  /*07b0*/  IMAD.IADD R14, R24, 0x1, R3.reuse ;  /* 0x00000001180e7824 */ /* 0x100fe400078e0203 */
[----:B------:R-:W-:-:S03]  /*07c0*/  IMAD.MOV.U32 R0, RZ, RZ, R3 ;  /* 0x000000ffff007224 */ /* 0x000fc600078e0003 */
[----:B------:R-:W-:Y:S01]  /*07d0*/  ISETP.GE.AND P0, PT, R14, UR14, PT ;  /* 0x0000000e0e007c0c */ /* 0x000fe2000bf06270 */
[----:B---3--:R1:W-:-:S12]  /*07e0*/  STL.U8 [R19], R20 ;  /* 0x0000001413007387 */ /* 0x0083d80000100000 */
[----:B------:R-:W-:Y:S05]  /*07f0*/  @!P0 BRA P2, `(.L_x_13) ;  /* 0xfffffffc00d08947 */ /* 0x000fea000103ffff */
[----:B------:R-:W-:Y:S05]  /*0800*/  BSYNC.RECONVERGENT B2 ;  /* 0x0000000000027941 */ /* 0x000fea0003800200 */
.L_x_12:
[----:B-1----:R1:W5:Y:S02]  /*0810*/  LDL.128 R20, [R1] ;  /* 0x0000000001147983 */ /* 0x0023640000100c00 */
.L_x_11:
[----:B----4-:R-:W-:Y:S05]  /*0820*/  BSYNC.RECONVERGENT B1 ;  /* 0x0000000000017941 */ /* 0x010fea0003800200 */
.L_x_10:
[----:B-----5:R3:W-:Y:S01]  /*0830*/  STS.128 [R7+UR9+0x1000], R20 ;  /* 0x0010001407007988 */ /* 0x0207e20008000c09 */
[----:B------:R-:W-:Y:S05]  /*0840*/  BRA `(.L_x_14) ;  /* 0x0000000000207947 */ /* 0x000fea0003800000 */
.L_x_9:
[----:B------:R-:W1:Y:S01]  /*0850*/  LDCU.64 UR16, c[0x0][0x380] ;  /* 0x00007000ff1077ac */ /* 0x000e620008000a00 */
[----:B------:R-:W-:-:S05]  /*0860*/  IMAD R0, R8, UR14, R24 ;  /* 0x0000000e08007c24 */ /* 0x000fca000f8e0218 */
[----:B-1-3--:R-:W-:-:S04]  /*0870*/  IADD3 R20, P0, PT, R0, UR16, RZ ;  /* 0x0000001000147c10 */ /* 0x00afc8000ff1e0ff */
[----:B------:R-:W-:-:S05]  /*0880*/  LEA.HI.X.SX32 R21, R0, UR17, 0x1, P0 ;  /* 0x0000001100157c11 */ /* 0x000fca00080f0eff */
[----:B------:R-:W-:Y:S01]  /*0890*/  @!PT LDS RZ, [RZ] ;  /* 0x00000000fffff984 */ /* 0x000fe20000000800 */
[----:B------:R-:W-:Y:S01]  /*08a0*/  @!PT LDS RZ, [RZ] ;  /* 0x00000000fffff984 */ /* 0x000fe20000000800 */
[----:B------:R-:W-:Y:S01]  /*08b0*/  @!PT LDS RZ, [RZ] ;  /* 0x00000000fffff984 */ /* 0x000fe20000000800 */
[----:B------:R1:W-:Y:S04]  /*08c0*/  LDGSTS.E.BYPASS.128 [R10+0x1000], desc[UR10][R20.64] ;  /* 0x01000000140a7fae */ /* 0x0003e8000b98180a */
.L_x_14:
[----:B----4-:R-:W-:Y:S05]  /*08d0*/  BSYNC.RECONVERGENT B0 ;  /* 0x0000000000007941 */ /* 0x010fea0003800200 */
.L_x_8:
[----:B------:R-:W4:Y:S01]  /*08e0*/  LDCU UR6, c[0x0][0x39c] ;  /* 0x00007380ff0677ac */ /* 0x000f220008000800 */
[----:B------:R-:W-:Y:S01]  /*08f0*/  ISETP.GT.AND P0, PT, R25, UR14, PT ;  /* 0x0000000e19007c0c */ /* 0x000fe2000bf04270 */
[----:B------:R-:W-:Y:S01]  /*0900*/  BSSY.RECONVERGENT B0, `(.L_x_15) ;  /* 0x000002a000007945 */ /* 0x000fe20003800200 */
[----:B------:R-:W1:Y:S02]  /*0910*/  LDCU.64 UR16, c[0x0][0x388] ;  /* 0x00007100ff1077ac */ /* 0x000e640008000a00 */
[C---:B----4-:R-:W-:Y:S02]  /*0920*/  ISETP.GE.OR P0, PT, R6.reuse, UR6, P0 ;  /* 0x0000000606007c0c */ /* 0x050fe40008706670 */
[----:B------:R-:W-:-:S11]  /*0930*/  ISETP.GE.AND P2, PT, R6, UR6, PT ;  /* 0x0000000606007c0c */ /* 0x000fd6000bf46270 */
[----:B-1----:R-:W-:Y:S05]  /*0940*/  @P0 BRA `(.L_x_16) ;  /* 0x0000000000240947 */ /* 0x002fea0003800000 */
[----:B------:R-:W1:Y:S01]  /*0950*/  LDCU.64 UR12, c[0x0][0x388] ;  /* 0x00007100ff0c77ac */ /* 0x000e620008000a00 */
[----:B---3--:R-:W-:-:S05]  /*0960*/  IMAD R20, R6, UR14, R24 ;  /* 0x0000000e06147c24 */ /* 0x008fca000f8e0218 */
[----:B-1----:R-:W-:-:S05]  /*0970*/  IADD3 R20, P0, PT, R20, UR12, RZ ;  /* 0x0000000c14147c10 */ /* 0x002fca000ff1e0ff */
[----:B------:R-:W-:-:S05]  /*0980*/  IMAD.X R21, RZ, RZ, UR13, P0 ;  /* 0x0000000dff157e24 */ /* 0x000fca00080e06ff */
[----:B------:R-:W-:Y:S01]  /*0990*/  @!PT LDS RZ, [RZ] ;  /* 0x00000000fffff984 */ /* 0x000fe20000000800 */
[----:B------:R-:W-:Y:S01]  /*09a0*/  @!PT LDS RZ, [RZ] ;  /* 0x00000000fffff984 */ /* 0x000fe20000000800 */
[----:B------:R-:W-:Y:S01]  /*09b0*/  @!PT LDS RZ, [RZ] ;  /* 0x00000000fffff984 */ /* 0x000fe20000000800 */
[----:B------:R4:W-:Y:S01]  /*09c0*/  LDGSTS.E.BYPASS.128 [R2], desc[UR10][R20.64] ;  /* 0x0000000014027fae */ /* 0x0009e2000b98180a */
[----:B------:R-:W-:Y:S05]  /*09d0*/  BRA `(.L_x_17) ;  /* 0x0000000000707947 */ /* 0x000fea0003800000 */
.L_x_16:
[----:B------:R-:W-:Y:S01]  /*09e0*/  BSSY.RECONVERGENT B1, `(.L_x_18) ;  /* 0x000001a000017945 */ /* 0x000fe20003800200 */
[----:B---3--:R-:W-:Y:S02]  /*09f0*/  CS2R R22, SRZ ;  /* 0x0000000000167805 */ /* 0x008fe4000001ff00 */
[----:B------:R-:W-:Y:S01]  /*0a00*/  CS2R R20, SRZ ;  /* 0x0000000000147805 */ /* 0x000fe2000001ff00 */
[----:B------:R-:W-:Y:S06]  /*0a10*/  @P2 BRA `(.L_x_19) ;  /* 0x0000000000582947 */ /* 0x000fec0003800000 */
[----:B------:R1:W-:Y:S01]  /*0a20*/  STL.128 [R1+0x10], RZ ;  /* 0x000010ff01007387 */ /* 0x0003e20000100c00 */
[----:B------:R-:W-:Y:S02]  /*0a30*/  ISETP.GE.AND P0, PT, R24, UR14, PT ;  /* 0x0000000e18007c0c */ /* 0x000fe4000bf06270 */
[----:B------:R-:W-:Y:S02]  /*0a40*/  CS2R R20, SRZ ;  /* 0x0000000000147805 */ /* 0x000fe4000001ff00 */
[----:B------:R-:W-:-:S09]  /*0a50*/  CS2R R22, SRZ ;  /* 0x0000000000167805 */ /* 0x000fd2000001ff00 */
[----:B-1----:R-:W-:Y:S05]  /*0a60*/  @P0 BRA `(.L_x_19) ;  /* 0x0000000000440947 */ /* 0x002fea0003800000 */
[----:B------:R-:W-:Y:S01]  /*0a70*/  BSSY.RECONVERGENT B2, `(.L_x_20) ;  /* 0x000000f000027945 */ /* 0x000fe20003800200 */
[----:B------:R-:W-:Y:S02]  /*0a80*/  IMAD.MOV.U32 R0, RZ, RZ, RZ ;  /* 0x000000ffff007224 */ /* 0x000fe400078e00ff */
[----:B------:R-:W-:-:S07]  /*0a90*/  IMAD R23, R6, UR14, R24 ;  /* 0x0000000e06177c24 */ /* 0x000fce000f8e0218 */
.L_x_21:
[----:B-1----:R-:W-:-:S05]  /*0aa0*/  IMAD.IADD R20, R23, 0x1, R0 ;  /* 0x0000000117147824 */ /* 0x002fca00078e0200 */
[----:B------:R-:W-:-:S05]  /*0ab0*/  IADD3 R20, P0, PT, R20, UR16, RZ ;  /* 0x0000001014147c10 */ /* 0x000fca000ff1e0ff */
[----:B------:R-:W-:-:S05]  /*0ac0*/  IMAD.X R21, RZ, RZ, UR17, P0 ;  /* 0x00000011ff157e24 */ /* 0x000fca00080e06ff */
[----:B------:R-:W3:Y:S01]  /*0ad0*/  LDG.E.U8 R20, desc[UR10][R20.64] ;  /* 0x0000000a14147981 */ /* 0x000ee2000c1e1100 */
[----:B------:R-:W-:Y:S01]  /*0ae0*/  IMAD.IADD R19, R1, 0x1, R0 ;  /* 0x0000000101137824 */ /* 0x000fe200078e0200 */
[C---:B------:R-:W-:Y:S01]  /*0af0*/  ISETP.LT.U32.AND P2, PT, R0.reuse, 0xf, PT ;  /* 0x0000000f0000780c */ /* 0x040fe20003f41070 */
[----:B------:R-:W-:-:S04]  /*0b00*/  VIADD R3, R0, 0x1 ;  /* 0x0000000100037836 */ /* 0x000fc80000000000 */
[--C-:B------:R-:W-:Y:S02]  /*0b10*/  IMAD.IADD R14, R24, 0x1, R3.reuse ;  /* 0x00000001180e7824 */ /* 0x100fe400078e0203 */
[----:B------:R-:W-:-:S03]  /*0b20*/  IMAD.MOV.U32 R0, RZ, RZ, R3 ;  /* 0x000000ffff007224 */ /* 0x000fc600078e0003 */
[----:B------:R-:W-:Y:S01]  /*0b30*/  ISETP.GE.AND P0, PT, R14, UR14, PT ;  /* 0x0000000e0e007c0c */ /* 0x000fe2000bf06270 */
[----:B---3--:R1:W-:-:S12]  /*0b40*/  STL.U8 [R19+0x10], R20 ;  /* 0x0000101413007387 */ /* 0x0083d80000100000 */
[----:B------:R-:W-:Y:S05]  /*0b50*/  @!P0 BRA P2, `(.L_x_21) ;  /* 0xfffffffc00d08947 */ /* 0x000fea000103ffff */
[----:B------:R-:W-:Y:S05]  /*0b60*/  BSYNC.RECONVERGENT B2 ;  /* 0x0000000000027941 */ /* 0x000fea0003800200 */
.L_x_20:
[----:B-1----:R1:W5:Y:S02]  /*0b70*/  LDL.128 R20, [R1+0x10] ;  /* 0x0000100001147983 */ /* 0x0023640000100c00 */
.L_x_19:
[----:B------:R-:W-:Y:S05]  /*0b80*/  BSYNC.RECONVERGENT B1 ;  /* 0x0000000000017941 */ /* 0x000fea0003800200 */
.L_x_18:
[----:B-----5:R3:W-:Y:S02]  /*0b90*/  STS.128 [R7+UR5], R20 ;  /* 0x0000001407007988 */ /* 0x0207e40008000c05 */
.L_x_17:
[----:B------:R-:W-:Y:S05]  /*0ba0*/  BSYNC.RECONVERGENT B0 ;  /* 0x0000000000007941 */ /* 0x000fea0003800200 */
.L_x_15:
[----:B------:R-:W-:Y:S01]  /*0bb0*/  ISETP.LT.AND P0, PT, R9, UR6, PT ;  /* 0x0000000609007c0c */ /* 0x000fe2000bf01270 */
[----:B------:R-:W1:Y:S01]  /*0bc0*/  LDCU.64 UR12, c[0x0][0x388] ;  /* 0x00007100ff0c77ac */ /* 0x000e620008000a00 */
[----:B------:R-:W-:Y:S11]  /*0bd0*/  BSSY.RECONVERGENT B0, `(.L_x_22) ;  /* 0x0000028000007945 */ /* 0x000ff60003800200 */
[----:B------:R-:W-:Y:S05]  /*0be0*/  @!P1 BRA P0, `(.L_x_23) ;  /* 0x0000000000789947 */ /* 0x000fea0000000000 */
[----:B------:R-:W-:Y:S01]  /*0bf0*/  ISETP.GE.AND P0, PT, R9, UR6, PT ;  /* 0x0000000609007c0c */ /* 0x000fe2000bf06270 */
[----:B------:R-:W-:Y:S01]  /*0c00*/  BSSY.RECONVERGENT B1, `(.L_x_24) ;  /* 0x000001a000017945 */ /* 0x000fe20003800200 */
[----:B---3--:R-:W-:Y:S02]  /*0c10*/  CS2R R22, SRZ ;  /* 0x0000000000167805 */ /* 0x008fe4000001ff00 */
[----:B----4-:R-:W-:-:S09]  /*0c20*/  CS2R R20, SRZ ;  /* 0x0000000000147805 */ /* 0x010fd2000001ff00 */
[----:B------:R-:W-:Y:S05]  /*0c30*/  @P0 BRA `(.L_x_25) ;  /* 0x0000000000580947 */ /* 0x000fea0003800000 */
[----:B------:R3:W-:Y:S01]  /*0c40*/  STL.128 [R1+0x10], RZ ;  /* 0x000010ff01007387 */ /* 0x0007e20000100c00 */
[----:B------:R-:W-:Y:S02]  /*0c50*/  ISETP.GE.AND P0, PT, R24, UR14, PT ;  /* 0x0000000e18007c0c */ /* 0x000fe4000bf06270 */
[----:B------:R-:W-:Y:S02]  /*0c60*/  CS2R R20, SRZ ;  /* 0x0000000000147805 */ /* 0x000fe4000001ff00 */
[----:B------:R-:W-:-:S09]  /*0c70*/  CS2R R22, SRZ ;  /* 0x0000000000167805 */ /* 0x000fd2000001ff00 */
[----:B---3--:R-:W-:Y:S05]  /*0c80*/  @P0 BRA `(.L_x_25) ;  /* 0x0000000000440947 */ /* 0x008fea0003800000 */
[----:B------:R-:W-:Y:S01]  /*0c90*/  BSSY.RECONVERGENT B2, `(.L_x_26) ;  /* 0x000000f000027945 */ /* 0x000fe20003800200 */
[----:B------:R-:W-:Y:S02]  /*0ca0*/  IMAD.MOV.U32 R0, RZ, RZ, RZ ;  /* 0x000000ffff007224 */ /* 0x000fe400078e00ff */
[----:B------:R-:W-:-:S07]  /*0cb0*/  IMAD R23, R9, UR14, R24 ;  /* 0x0000000e09177c24 */ /* 0x000fce000f8e0218 */
.L_x_27:
[----:B---3--:R-:W-:-:S05]  /*0cc0*/  IMAD.IADD R20, R23, 0x1, R0 ;  /* 0x0000000117147824 */ /* 0x008fca00078e0200 */
[----:B-1----:R-:W-:-:S05]  /*0cd0*/  IADD3 R20, P0, PT, R20, UR12, RZ ;  /* 0x0000000c14147c10 */ /* 0x002fca000ff1e0ff */
        /* <DEDUP_REMOVED lines=11> */
.L_x_26:
[----:B---3--:R3:W5:Y:S02]  /*0d90*/  LDL.128 R20, [R1+0x10] ;  /* 0x0000100001147983 */ /* 0x0087640000100c00 */
.L_x_25:
[----:B-1----:R-:W-:Y:S05]  /*0da0*/  BSYNC.RECONVERGENT B1 ;  /* 0x0000000000017941 */ /* 0x002fea0003800200 */
.L_x_24:
[----:B-----5:R4:W-:Y:S01]  /*0db0*/  STS.128 [R7+UR5+0x1000], R20 ;  /* 0x0010001407007988 */ /* 0x0209e20008000c05 */
[----:B------:R-:W-:Y:S05]  /*0dc0*/  BRA `(.L_x_28) ;  /* 0x0000000000207947 */ /* 0x000fea0003800000 */
.L_x_23:
[----:B------:R-:W5:Y:S01]  /*0dd0*/  LDCU.64 UR16, c[0x0][0x388] ;  /* 0x00007100ff1077ac */ /* 0x000f620008000a00 */
[----:B---34-:R-:W-:-:S05]  /*0de0*/  IMAD R20, R9, UR14, R24 ;  /* 0x0000000e09147c24 */ /* 0x018fca000f8e0218 */
[----:B-----5:R-:W-:-:S05]  /*0df0*/  IADD3 R20, P0, PT, R20, UR16, RZ ;  /* 0x0000001014147c10 */ /* 0x020fca000ff1e0ff */
[----:B------:R-:W-:-:S05]  /*0e00*/  IMAD.X R21, RZ, RZ, UR17, P0 ;  /* 0x00000011ff157e24 */ /* 0x000fca00080e06ff */
[----:B------:R-:W-:Y:S01]  /*0e10*/  @!PT LDS RZ, [RZ] ;  /* 0x00000000fffff984 */ /* 0x000fe20000000800 */
[----:B------:R-:W-:Y:S01]  /*0e20*/  @!PT LDS RZ, [RZ] ;  /* 0x00000000fffff984 */ /* 0x000fe20000000800 */
[----:B------:R-:W-:Y:S01]  /*0e30*/  @!PT LDS RZ, [RZ] ;  /* 0x00000000fffff984 */ /* 0x000fe20000000800 */
[----:B------:R3:W-:Y:S03]  /*0e40*/  LDGSTS.E.BYPASS.128 [R2+0x1000], desc[UR10][R20.64] ;  /* 0x0100000014027fae */ /* 0x0007e6000b98180a */
.L_x_28:
[----:B-1----:R-:W-:Y:S05]  /*0e50*/  BSYNC.RECONVERGENT B0 ;  /* 0x0000000000007941 */ /* 0x002fea0003800200 */
.L_x_22:
[----:B------:R-:W1:Y:S01]  /*0e60*/  S2R R0, SR_TID.X ;  /* 0x0000000000007919 */ /* 0x000e620000002100 */
[----:B------:R-:W5:Y:S01]  /*0e70*/  S2UR UR8, SR_CgaCtaId ;  /* 0x00000000000879c3 */ /* 0x000f620000008800 */
[----:B------:R-:W-:Y:S01]  /*0e80*/  UMOV UR6, 0x400 ;  /* 0x0000040000067882 */ /* 0x000fe20000000000 */
[----:B------:R-:W-:Y:S01]  /*0e90*/  UIADD3 UR4, UPT, UPT, UR4, 0x40, URZ ;  /* 0x0000004004047890 */ /* 0x000fe2000fffe0ff */
[----:B------:R-:W0:Y:S01]  /*0ea0*/  LDGDEPBAR ;  /* 0x00000000000079af */ /* 0x000e220000000000 */
[----:B------:R-:W-:Y:S02]  /*0eb0*/  UIADD3 UR7, UPT, UPT, UR6, 0x2000, URZ ;  /* 0x0000200006077890 */ /* 0x000fe4000fffe0ff */
[----:B------:R-:W-:Y:S02]  /*0ec0*/  UISETP.GE.AND UP0, UPT, UR4, UR14, UPT ;  /* 0x0000000e0400728c */ /* 0x000fe4000bf06270 */
[----:B-----5:R-:W-:Y:S02]  /*0ed0*/  ULEA UR6, UR8, UR6, 0x18 ;  /* 0x0000000608067291 */ /* 0x020fe4000f8ec0ff */
[----:B------:R-:W-:Y:S01]  /*0ee0*/  ULEA UR7, UR8, UR7, 0x18 ;  /* 0x0000000708077291 */ /* 0x000fe2000f8ec0ff */
[----:B------:R-:W-:-:S04]  /*0ef0*/  DEPBAR.LE SB0, 0x0 ;  /* 0x000080000000791a */ /* 0x000fc80000000000 */
[----:B-1----:R-:W-:Y:S01]  /*0f00*/  SHF.R.U32.HI R3, RZ, 0x2, R0 ;  /* 0x00000002ff037819 */ /* 0x002fe20000011600 */
[C---:B---34-:R-:W-:Y:S01]  /*0f10*/  IMAD.SHL.U32 R21, R0.reuse, 0x4, RZ ;  /* 0x0000000400157824 */ /* 0x058fe200078e00ff */
[----:B------:R-:W-:Y:S02]  /*0f20*/  LOP3.LUT R19, R0, 0x60, RZ, 0xc0, !PT ;  /* 0x0000006000137812 */ /* 0x000fe400078ec0ff */
[----:B------:R-:W-:Y:S02]  /*0f30*/  LOP3.LUT R62, R3, 0x7, RZ, 0xc0, !PT ;  /* 0x00000007033e7812 */ /* 0x000fe400078ec0ff */
[----:B------:R-:W-:Y:S02]  /*0f40*/  LOP3.LUT R69, R21, 0x70, RZ, 0xc0, !PT ;  /* 0x0000007015457812 */ /* 0x000fe400078ec0ff */
[----:B------:R-:W-:Y:S01]  /*0f50*/  LOP3.LUT R90, R62, R19, RZ, 0xfc, !PT ;  /* 0x000000133e5a7212 */ /* 0x000fe200078efcff */
[----:B------:R-:W-:Y:S01]  /*0f60*/  IMAD.IADD R62, R91, 0x1, R62 ;  /* 0x000000015b3e7824 */ /* 0x000fe200078e023e */
[----:B------:R-:W-:-:S02]  /*0f70*/  LOP3.LUT R93, R21, 0xc, RZ, 0xc0, !PT ;  /* 0x0000000c155d7812 */ /* 0x000fc400078ec0ff */
[C---:B------:R-:W-:Y:S01]  /*0f80*/  LOP3.LUT R19, R69.reuse, 0xc, R21, 0xf8, !PT ;  /* 0x0000000c45137812 */ /* 0x040fe200078ef815 */
[C---:B------:R-:W-:Y:S01]  /*0f90*/  VIADD R67, R62.reuse, 0x8 ;  /* 0x000000083e437836 */ /* 0x040fe20000000000 */
[----:B------:R-:W-:Y:S01]  /*0fa0*/  LOP3.LUT R27, R69, 0x10, R93, 0x1e, !PT ;  /* 0x00000010451b7812 */ /* 0x000fe200078e1e5d */
[----:B------:R-:W-:Y:S02]  /*0fb0*/  IMAD.SHL.U32 R68, R62, 0x10, RZ ;  /* 0x000000103e447824 */ /* 0x000fe400078e00ff */
[----:B------:R-:W-:Y:S02]  /*0fc0*/  IMAD.SHL.U32 R66, R67, 0x10, RZ ;  /* 0x0000001043427824 */ /* 0x000fe400078e00ff */
[----:B------:R-:W-:Y:S01]  /*0fd0*/  IMAD R14, R90, 0x40, R19 ;  /* 0x000000405a0e7824 */ /* 0x000fe200078e0213 */
[----:B------:R-:W-:Y:S01]  /*0fe0*/  BAR.SYNC.DEFER_BLOCKING 0x0 ;  /* 0x0000000000007b1d */ /* 0x000fe20000010000 */
[----:B------:R-:W-:Y:S01]  /*0ff0*/  LOP3.LUT R68, R68, 0x70, RZ, 0xc0, !PT ;  /* 0x0000007044447812 */ /* 0x000fe200078ec0ff */
[----:B------:R-:W-:Y:S01]  /*1000*/  IMAD R26, R90, 0x40, R27 ;  /* 0x000000405a1a7824 */ /* 0x000fe200078e021b */
[----:B------:R-:W-:Y:S01]  /*1010*/  LOP3.LUT R66, R66, 0x70, RZ, 0xc0, !PT ;  /* 0x0000007042427812 */ /* 0x000fe200078ec0ff */
[----:B------:R-:W-:Y:S01]  /*1020*/  IMAD R94, R62, 0x40, R19 ;  /* 0x000000403e5e7824 */ /* 0x000fe200078e0213 */
[----:B------:R-:W-:Y:S01]  /*1030*/  LOP3.LUT R23, R68, 0xc, R21, 0xf8, !PT ;  /* 0x0000000c44177812 */ /* 0x000fe200078ef815 */
[----:B------:R-:W-:Y:S01]  /*1040*/  IMAD R92, R62, 0x40, R27 ;  /* 0x000000403e5c7824 */ /* 0x000fe200078e021b */
[----:B------:R-:W-:-:S02]  /*1050*/  LOP3.LUT R25, R68, 0x10, R93, 0x1e, !PT ;  /* 0x0000001044197812 */ /* 0x000fc400078e1e5d */
[----:B------:R-:W-:Y:S01]  /*1060*/  LOP3.LUT R20, R66, 0xc, R21, 0xf8, !PT ;  /* 0x0000000c42147812 */ /* 0x000fe200078ef815 */
[----:B------:R-:W-:Y:S01]  /*1070*/  IMAD R23, R62, 0x40, R23 ;  /* 0x000000403e177824 */ /* 0x000fe200078e0217 */
[----:B------:R-:W-:Y:S01]  /*1080*/  LOP3.LUT R22, R66, 0x10, R93, 0x1e, !PT ;  /* 0x0000001042167812 */ /* 0x000fe200078e1e5d */
[----:B------:R-:W-:Y:S02]  /*1090*/  IMAD R25, R62, 0x40, R25 ;  /* 0x000000403e197824 */ /* 0x000fe400078e0219 */
[C---:B------:R-:W-:Y:S02]  /*10a0*/  IMAD R21, R67.reuse, 0x40, R20 ;  /* 0x0000004043157824 */ /* 0x040fe400078e0214 */
[----:B------:R-:W-:Y:S01]  /*10b0*/  IMAD R24, R67, 0x40, R22 ;  /* 0x0000004043187824 */ /* 0x000fe200078e0216 */
[----:B------:R-:W1:Y:S04]  /*10c0*/  LDS R52, [R14+UR7] ;  /* 0x000000070e347984 */ /* 0x000e680008000800 */
[----:B------:R-:W3:Y:S04]  /*10d0*/  LDS R53, [R26+UR7] ;  /* 0x000000071a357984 */ /* 0x000ee80008000800 */
[----:B------:R-:W4:Y:S04]  /*10e0*/  LDS R30, [R23+UR6] ;  /* 0x00000006171e7984 */ /* 0x000f280008000800 */
[----:B------:R-:W5:Y:S04]  /*10f0*/  LDS R36, [R25+UR6] ;  /* 0x0000000619247984 */ /* 0x000f680008000800 */
[----:B------:R-:W2:Y:S04]  /*1100*/  LDS R31, [R21+UR6] ;  /* 0x00000006151f7984 */ /* 0x000ea80008000800 */
[----:B------:R-:W2:Y:S04]  /*1110*/  LDS R37, [R24+UR6] ;  /* 0x0000000618257984 */ /* 0x000ea80008000800 */
[----:B------:R-:W2:Y:S04]  /*1120*/  LDS R40, [R14+UR7+0x200] ;  /* 0x000200070e287984 */ /* 0x000ea80008000800 */
[----:B------:R-:W2:Y:S04]  /*1130*/  LDS R41, [R26+UR7+0x200] ;  /* 0x000200071a297984 */ /* 0x000ea80008000800 */
[----:B------:R-:W2:Y:S04]  /*1140*/  LDS R42, [R14+UR7+0x400] ;  /* 0x000400070e2a7984 */ /* 0x000ea80008000800 */
[----:B------:R-:W2:Y:S04]  /*1150*/  LDS R43, [R26+UR7+0x400] ;  /* 0x000400071a2b7984 */ /* 0x000ea80008000800 */
[----:B------:R-:W2:Y:S01]  /*1160*/  LDS R50, [R14+UR7+0x600] ;  /* 0x000600070e327984 */ /* 0x000ea20008000800 */
[----:B-1----:R-:W-:-:S02]  /*1170*/  F2FP.F16.E4M3.UNPACK_B R44, R52 ;  /* 0x00000034ff2c723e */ /* 0x002fc400020006ff */
[----:B------:R-:W-:Y:S01]  /*1180*/  F2FP.F16.E4M3.UNPACK_B R52, R52.H1 ;  /* 0x00000034ff34723e */ /* 0x000fe200030006ff */
[----:B------:R-:W1:Y:S01]  /*1190*/  LDS R51, [R26+UR7+0x600] ;  /* 0x000600071a337984 */ /* 0x000e620008000800 */
[-C--:B---3--:R-:W-:Y:S02]  /*11a0*/  F2FP.F16.E4M3.UNPACK_B R45, R53.reuse ;  /* 0x00000035ff2d723e */ /* 0x088fe400020006ff */
[----:B------:R-:W-:Y:S01]  /*11b0*/  F2FP.F16.E4M3.UNPACK_B R53, R53.H1 ;  /* 0x00000035ff35723e */ /* 0x000fe200030006ff */
[----:B------:R-:W-:Y:S01]  /*11c0*/  LDS R72, [R94+UR6+0x400] ;  /* 0x000400065e487984 */ /* 0x000fe20008000800 */
[----:B----4-:R-:W-:-:S03]  /*11d0*/  F2FP.F16.E4M3.UNPACK_B R20, R30 ;  /* 0x0000001eff14723e */ /* 0x010fc600020006ff */
[----:B------:R-:W-:Y:S01]  /*11e0*/  LDS R73, [R94+UR6+0x600] ;  /* 0x000600065e497984 */ /* 0x000fe20008000800 */
[----:B-----5:R-:W-:-:S03]  /*11f0*/  F2FP.F16.E4M3.UNPACK_B R22, R36 ;  /* 0x00000024ff16723e */ /* 0x020fc600020006ff */
[----:B------:R-:W-:Y:S01]  /*1200*/  LDS R74, [R92+UR6+0x400] ;  /* 0x000400065c4a7984 */ /* 0x000fe20008000800 */
[----:B--2---:R-:W-:-:S03]  /*1210*/  F2FP.F16.E4M3.UNPACK_B R21, R31 ;  /* 0x0000001fff15723e */ /* 0x004fc600020006ff */
[----:B------:R-:W-:Y:S01]  /*1220*/  LDS R75, [R92+UR6+0x600] ;  /* 0x000600065c4b7984 */ /* 0x000fe20008000800 */
[----:B------:R-:W-:Y:S02]  /*1230*/  F2FP.F16.E4M3.UNPACK_B R23, R37 ;  /* 0x00000025ff17723e */ /* 0x000fe400020006ff */
[-C--:B------:R-:W-:Y:S01]  /*1240*/  F2FP.F16.E4M3.UNPACK_B R46, R40.reuse ;  /* 0x00000028ff2e723e */ /* 0x080fe200020006ff */
[----:B------:R-:W2:Y:S01]  /*1250*/  LDS R38, [R92+UR6+0x800] ;  /* 0x000800065c267984 */ /* 0x000ea20008000800 */
[----:B------:R-:W-:Y:S02]  /*1260*/  F2FP.F16.E4M3.UNPACK_B R40, R40.H1 ;  /* 0x00000028ff28723e */ /* 0x000fe400030006ff */
[-C--:B------:R-:W-:Y:S01]  /*1270*/  F2FP.F16.E4M3.UNPACK_B R47, R41.reuse ;  /* 0x00000029ff2f723e */ /* 0x080fe200020006ff */
[----:B------:R-:W-:Y:S01]  /*1280*/  HMMA.16816.F16 R24, R20, R44, RZ ;  /* 0x0000002c1418723c */ /* 0x000fe200000008ff */
[----:B------:R-:W-:Y:S01]  /*1290*/  F2FP.F16.E4M3.UNPACK_B R41, R41.H1 ;  /* 0x00000029ff29723e */ /* 0x000fe200030006ff */
[----:B------:R-:W3:Y:S01]  /*12a0*/  LDS R39, [R92+UR6+0xa00] ;  /* 0x000a00065c277984 */ /* 0x000ee20008000800 */
[----:B------:R-:W-:-:S02]  /*12b0*/  F2FP.F16.E4M3.UNPACK_B R54, R42 ;  /* 0x0000002aff36723e */ /* 0x000fc400020006ff */
[----:B------:R-:W-:Y:S02]  /*12c0*/  F2FP.F16.E4M3.UNPACK_B R42, R42.H1 ;  /* 0x0000002aff2a723e */ /* 0x000fe400030006ff */
[-C--:B------:R-:W-:Y:S01]  /*12d0*/  F2FP.F16.E4M3.UNPACK_B R55, R43.reuse ;  /* 0x0000002bff37723e */ /* 0x080fe200020006ff */
[C---:B------:R-:W-:Y:S01]  /*12e0*/  HMMA.16816.F16 R28, R20.reuse, R46, RZ ;  /* 0x0000002e141c723c */ /* 0x040fe200000008ff */
[----:B------:R-:W-:Y:S02]  /*12f0*/  F2FP.F16.E4M3.UNPACK_B R43, R43.H1 ;  /* 0x0000002bff2b723e */ /* 0x000fe400030006ff */
[-C--:B------:R-:W-:Y:S02]  /*1300*/  F2FP.F16.E4M3.UNPACK_B R56, R50.reuse ;  /* 0x00000032ff38723e */ /* 0x080fe400020006ff */
[----:B------:R-:W-:Y:S02]  /*1310*/  F2FP.F16.E4M3.UNPACK_B R50, R50.H1 ;  /* 0x00000032ff32723e */ /* 0x000fe400030006ff */
[-C--:B-1----:R-:W-:Y:S01]  /*1320*/  F2FP.F16.E4M3.UNPACK_B R57, R51.reuse ;  /* 0x00000033ff39723e */ /* 0x082fe200020006ff */
[----:B------:R-:W-:Y:S01]  /*1330*/  HMMA.16816.F16 R34, R20, R54, RZ ;  /* 0x000000361422723c */ /* 0x000fe200000008ff */
[----:B------:R-:W-:-:S07]  /*1340*/  F2FP.F16.E4M3.UNPACK_B R51, R51.H1 ;  /* 0x00000033ff33723e */ /* 0x000fce00030006ff */
[----:B------:R-:W-:Y:S01]  /*1350*/  HMMA.16816.F16 R32, R20, R56, RZ ;  /* 0x000000381420723c */ /* 0x000fe200000008ff */
[----:B------:R-:W-:Y:S02]  /*1360*/  F2FP.F16.E4M3.UNPACK_B R20, R30.H1 ;  /* 0x0000001eff14723e */ /* 0x000fe400030006ff */
[----:B------:R-:W-:Y:S02]  /*1370*/  F2FP.F16.E4M3.UNPACK_B R22, R36.H1 ;  /* 0x00000024ff16723e */ /* 0x000fe400030006ff */
[----:B------:R-:W-:Y:S01]  /*1380*/  F2FP.F16.E4M3.UNPACK_B R21, R31.H1 ;  /* 0x0000001fff15723e */ /* 0x000fe200030006ff */
[----:B------:R-:W1:Y:S01]  /*1390*/  LDS R36, [R94+UR6+0x800] ;  /* 0x000800065e247984 */ /* 0x000e620008000800 */
[----:B------:R-:W-:-:S03]  /*13a0*/  F2FP.F16.E4M3.UNPACK_B R23, R37.H1 ;  /* 0x00000025ff17723e */ /* 0x000fc600030006ff */
[----:B------:R-:W4:Y:S01]  /*13b0*/  LDS R37, [R94+UR6+0xa00] ;  /* 0x000a00065e257984 */ /* 0x000f220008000800 */
[----:B--2---:R-:W-:-:S03]  /*13c0*/  F2FP.F16.E4M3.UNPACK_B R30, R38 ;  /* 0x00000026ff1e723e */ /* 0x004fc600020006ff */
[----:B------:R-:W-:Y:S01]  /*13d0*/  HMMA.16816.F16 R24, R20, R52, R24 ;  /* 0x000000341418723c */ /* 0x000fe20000000818 */
[----:B------:R-:W-:Y:S02]  /*13e0*/  F2FP.F16.E4M3.UNPACK_B R38, R38.H1 ;  /* 0x00000026ff26723e */ /* 0x000fe400030006ff */
[-C--:B---3--:R-:W-:Y:S02]  /*13f0*/  F2FP.F16.E4M3.UNPACK_B R31, R39.reuse ;  /* 0x00000027ff1f723e */ /* 0x088fe400020006ff */
[----:B------:R-:W-:-:S03]  /*1400*/  F2FP.F16.E4M3.UNPACK_B R39, R39.H1 ;  /* 0x00000027ff27723e */ /* 0x000fc600030006ff */
[C---:B------:R-:W-:Y:S08]  /*1410*/  HMMA.16816.F16 R28, R20.reuse, R40, R28 ;  /* 0x00000028141c723c */ /* 0x040ff0000000081c */
[----:B------:R-:W-:Y:S03]  /*1420*/  HMMA.16816.F16 R34, R20, R42, R34 ;  /* 0x0000002a1422723c */ /* 0x000fe60000000822 */
[----:B------:R-:W-:-:S02]  /*1430*/  HADD2 R11, R24, R11 ;  /* 0x0000000b180b7230 */ /* 0x000fc40000000000 */
[----:B------:R-:W-:-:S03]  /*1440*/  HADD2 R25, R25, R100 ;  /* 0x0000006419197230 */ /* 0x000fc60000000000 */
[----:B------:R-:W-:Y:S01]  /*1450*/  HMMA.16816.F16 R32, R20, R50, R32 ;  /* 0x000000321420723c */ /* 0x000fe20000000820 */
[----:B------:R-:W-:Y:S02]  /*1460*/  F2FP.F16.E4M3.UNPACK_B R20, R72 ;  /* 0x00000048ff14723e */ /* 0x000fe400020006ff */
[----:B------:R-:W-:Y:S01]  /*1470*/  F2FP.F16.E4M3.UNPACK_B R21, R73 ;  /* 0x00000049ff15723e */ /* 0x000fe200020006ff */
[----:B------:R-:W-:Y:S01]  /*1480*/  HADD2 R24, R28, R101 ;  /* 0x000000651c187230 */ /* 0x000fe20000000000 */
[----:B------:R-:W-:Y:S02]  /*1490*/  F2FP.F16.E4M3.UNPACK_B R22, R74 ;  /* 0x0000004aff16723e */ /* 0x000fe400020006ff */
[----:B------:R-:W-:Y:S02]  /*14a0*/  F2FP.F16.E4M3.UNPACK_B R23, R75 ;  /* 0x0000004bff17723e */ /* 0x000fe400020006ff */
[----:B------:R-:W-:Y:S02]  /*14b0*/  F2FP.F16.E4M3.UNPACK_B R72, R72.H1 ;  /* 0x00000048ff48723e */ /* 0x000fe400030006ff */
[----:B------:R-:W-:-:S02]  /*14c0*/  F2FP.F16.E4M3.UNPACK_B R73, R73.H1 ;  /* 0x00000049ff49723e */ /* 0x000fc400030006ff */
[----:B------:R-:W-:Y:S01]  /*14d0*/  F2FP.F16.E4M3.UNPACK_B R74, R74.H1 ;  /* 0x0000004aff4a723e */ /* 0x000fe200030006ff */
[C---:B------:R-:W-:Y:S01]  /*14e0*/  HMMA.16816.F16 R26, R20.reuse, R44, RZ ;  /* 0x0000002c141a723c */ /* 0x040fe200000008ff */
[----:B------:R-:W-:Y:S02]  /*14f0*/  F2FP.F16.E4M3.UNPACK_B R75, R75.H1 ;  /* 0x0000004bff4b723e */ /* 0x000fe400030006ff */
[-C--:B-1----:R-:W-:Y:S02]  /*1500*/  F2FP.F16.E4M3.UNPACK_B R28, R36.reuse ;  /* 0x00000024ff1c723e */ /* 0x082fe400020006ff */
[----:B------:R-:W-:Y:S01]  /*1510*/  HADD2 R19, R33, R64 ;  /* 0x0000004021137230 */ /* 0x000fe20000000000 */
[----:B------:R-:W-:Y:S01]  /*1520*/  F2FP.F16.E4M3.UNPACK_B R36, R36.H1 ;  /* 0x00000024ff24723e */ /* 0x000fe200030006ff */
[----:B------:R-:W-:Y:S01]  /*1530*/  LDS R64, [R92+UR6+0xe00] ;  /* 0x000e00065c407984 */ /* 0x000fe20008000800 */
[----:B------:R-:W-:Y:S01]  /*1540*/  HMMA.16816.F16 R48, R20, R46, RZ ;  /* 0x0000002e1430723c */ /* 0x000fe200000008ff */
[----:B------:R-:W-:-:S02]  /*1550*/  LOP3.LUT R101, R69, 0x20, R93, 0x1e, !PT ;  /* 0x0000002045657812 */ /* 0x000fc400078e1e5d */
[----:B------:R-:W-:-:S05]  /*1560*/  LOP3.LUT R69, R69, 0x30, R93, 0x1e, !PT ;  /* 0x0000003045457812 */ /* 0x000fca00078e1e5d */
[----:B------:R-:W-:Y:S01]  /*1570*/  HMMA.16816.F16 R82, R20, R54, RZ ;  /* 0x000000361452723c */ /* 0x000fe200000008ff */
[----:B------:R-:W-:-:S05]  /*1580*/  IMAD R100, R62, 0x40, R69 ;  /* 0x000000403e647824 */ /* 0x000fca00078e0245 */
[----:B------:R-:W-:Y:S02]  /*1590*/  LDS R103, [R100+UR6+0xa00] ;  /* 0x000a000664677984 */ /* 0x000fe40008000800 */
[----:B------:R-:W-:Y:S08]  /*15a0*/  HMMA.16816.F16 R26, R72, R52, R26 ;  /* 0x00000034481a723c */ /* 0x000ff0000000081a */
[----:B------:R-:W-:Y:S01]  /*15b0*/  HMMA.16816.F16 R20, R20, R56, RZ ;  /* 0x000000381414723c */ /* 0x000fe200000008ff */
[----:B------:R-:W-:-:S02]  /*15c0*/  HADD2 R22, R34, R61 ;  /* 0x0000003d22167230 */ /* 0x000fc40000000000 */
[----:B------:R-:W1:Y:S01]  /*15d0*/  LDS R61, [R94+UR6+0xe00] ;  /* 0x000e00065e3d7984 */ /* 0x000e620008000800 */
[----:B------:R-:W-:Y:S01]  /*15e0*/  HADD2 R23, R29, R104 ;  /* 0x000000681d177230 */ /* 0x000fe20000000000 */
[-C--:B----4-:R-:W-:Y:S02]  /*15f0*/  F2FP.F16.E4M3.UNPACK_B R29, R37.reuse ;  /* 0x00000025ff1d723e */ /* 0x090fe400020006ff */
[----:B------:R-:W-:Y:S01]  /*1600*/  F2FP.F16.E4M3.UNPACK_B R37, R37.H1 ;  /* 0x00000025ff25723e */ /* 0x000fe200030006ff */
[C---:B------:R-:W-:Y:S03]  /*1610*/  HMMA.16816.F16 R48, R72.reuse, R40, R48 ;  /* 0x000000284830723c */ /* 0x040fe60000000830 */
[----:B------:R-:W-:Y:S02]  /*1620*/  HADD2 R14, R26, R63 ;  /* 0x0000003f1a0e7230 */ /* 0x000fe40000000000 */
[----:B------:R-:W2:Y:S03]  /*1630*/  LDS R26, [R94+UR6+0xc00] ;  /* 0x000c00065e1a7984 */ /* 0x000ea60008000800 */
[C---:B------:R-:W-:Y:S01]  /*1640*/  HMMA.16816.F16 R82, R72.reuse, R42, R82 ;  /* 0x0000002a4852723c */ /* 0x040fe20000000852 */
[----:B------:R-:W3:Y:S07]  /*1650*/  LDS R63, [R92+UR6+0xc00] ;  /* 0x000c00065c3f7984 */ /* 0x000eee0008000800 */
[----:B------:R-:W-:Y:S01]  /*1660*/  HMMA.16816.F16 R74, R72, R50, R20 ;  /* 0x00000032484a723c */ /* 0x000fe20000000814 */
[----:B------:R-:W-:-:S02]  /*1670*/  HADD2 R21, R35, R102 ;  /* 0x0000006623157230 */ /* 0x000fc40000000000 */
[----:B------:R-:W-:-:S05]  /*1680*/  HADD2 R20, R32, R65 ;  /* 0x0000004120147230 */ /* 0x000fca0000000000 */
[----:B------:R-:W-:Y:S03]  /*1690*/  HMMA.16816.F16 R34, R28, R44, RZ ;  /* 0x0000002c1c22723c */ /* 0x000fe600000008ff */
[----:B------:R-:W-:-:S05]  /*16a0*/  HADD2 R83, R83, R76 ;  /* 0x0000004c53537230 */ /* 0x000fca0000000000 */
[----:B------:R-:W-:Y:S01]  /*16b0*/  HMMA.16816.F16 R72, R28, R46, RZ ;  /* 0x0000002e1c48723c */ /* 0x000fe200000008ff */
[----:B-1----:R-:W-:-:S07]  /*16c0*/  F2FP.F16.E4M3.UNPACK_B R33, R61 ;  /* 0x0000003dff21723e */ /* 0x002fce00020006ff */
[----:B------:R-:W-:Y:S01]  /*16d0*/  HMMA.16816.F16 R70, R28, R54, RZ ;  /* 0x000000361c46723c */ /* 0x000fe200000008ff */
[----:B--2---:R-:W-:-:S07]  /*16e0*/  F2FP.F16.E4M3.UNPACK_B R32, R26 ;  /* 0x0000001aff20723e */ /* 0x004fce00020006ff */
[----:B------:R-:W-:Y:S08]  /*16f0*/  HMMA.16816.F16 R28, R28, R56, RZ ;  /* 0x000000381c1c723c */ /* 0x000ff000000008ff */
[----:B------:R-:W-:Y:S01]  /*1700*/  HMMA.16816.F16 R30, R36, R52, R34 ;  /* 0x00000034241e723c */ /* 0x000fe20000000822 */
[----:B---3--:R-:W-:Y:S02]  /*1710*/  F2FP.F16.E4M3.UNPACK_B R34, R63 ;  /* 0x0000003fff22723e */ /* 0x008fe400020006ff */
[----:B------:R-:W-:-:S05]  /*1720*/  F2FP.F16.E4M3.UNPACK_B R35, R64 ;  /* 0x00000040ff23723e */ /* 0x000fca00020006ff */
[C---:B------:R-:W-:Y:S08]  /*1730*/  HMMA.16816.F16 R72, R36.reuse, R40, R72 ;  /* 0x000000282448723c */ /* 0x040ff00000000848 */
[----:B------:R-:W-:Y:S03]  /*1740*/  HMMA.16816.F16 R70, R36, R42, R70 ;  /* 0x0000002a2446723c */ /* 0x000fe60000000846 */
[----:B------:R-:W-:-:S02]  /*1750*/  HADD2 R79, R30, R79 ;  /* 0x0000004f1e4f7230 */ /* 0x000fc40000000000 */
[----:B------:R-:W-:-:S03]  /*1760*/  HADD2 R78, R31, R78 ;  /* 0x0000004e1f4e7230 */ /* 0x000fc60000000000 */
[----:B------:R-:W-:Y:S03]  /*1770*/  HMMA.16816.F16 R36, R36, R50, R28 ;  /* 0x000000322424723c */ /* 0x000fe6000000081c */
[----:B------:R-:W-:Y:S02]  /*1780*/  HADD2 R30, R73, R98 ;  /* 0x00000062491e7230 */ /* 0x000fe40000000000 */
[----:B------:R-:W-:-:S03]  /*1790*/  HADD2 R31, R72, R81 ;  /* 0x00000051481f7230 */ /* 0x000fc60000000000 */
[----:B------:R-:W-:Y:S01]  /*17a0*/  HMMA.16816.F16 R28, R32, R46, RZ ;  /* 0x0000002e201c723c */ /* 0x000fe200000008ff */
[----:B------:R-:W-:Y:S02]  /*17b0*/  F2FP.F16.E4M3.UNPACK_B R46, R63.H1 ;  /* 0x0000003fff2e723e */ /* 0x000fe400030006ff */
[----:B------:R-:W-:-:S05]  /*17c0*/  F2FP.F16.E4M3.UNPACK_B R47, R64.H1 ;  /* 0x00000040ff2f723e */ /* 0x000fca00030006ff */
[C---:B------:R-:W-:Y:S01]  /*17d0*/  HMMA.16816.F16 R38, R32.reuse, R44, RZ ;  /* 0x0000002c2026723c */ /* 0x040fe200000008ff */
[----:B------:R-:W-:Y:S02]  /*17e0*/  F2FP.F16.E4M3.UNPACK_B R44, R26.H1 ;  /* 0x0000001aff2c723e */ /* 0x000fe400030006ff */
[----:B------:R-:W-:Y:S02]  /*17f0*/  F2FP.F16.E4M3.UNPACK_B R45, R61.H1 ;  /* 0x0000003dff2d723e */ /* 0x000fe400030006ff */
[C-C-:B------:R-:W-:Y:S02]  /*1800*/  LOP3.LUT R26, R66.reuse, 0x20, R93.reuse, 0x1e, !PT ;  /* 0x00000020421a7812 */ /* 0x140fe400078e1e5d */
[--C-:B------:R-:W-:Y:S01]  /*1810*/  LOP3.LUT R66, R66, 0x30, R93.reuse, 0x1e, !PT ;  /* 0x0000003042427812 */ /* 0x100fe200078e1e5d */
[----:B------:R-:W-:Y:S08]  /*1820*/  HMMA.16816.F16 R54, R32, R54, RZ ;  /* 0x000000362036723c */ /* 0x000ff000000008ff */
[----:B------:R-:W-:Y:S01]  /*1830*/  HMMA.16816.F16 R40, R44, R40, R28 ;  /* 0x000000282c28723c */ /* 0x000fe2000000081c */
[----:B------:R-:W-:-:S02]  /*1840*/  LOP3.LUT R29, R68, 0x20, R93, 0x1e, !PT ;  /* 0x00000020441d7812 */ /* 0x000fc400078e1e5d */
[----:B------:R-:W-:-:S03]  /*1850*/  LOP3.LUT R93, R68, 0x30, R93, 0x1e, !PT ;  /* 0x00000030445d7812 */ /* 0x000fc600078e1e5d */
[----:B------:R-:W-:Y:S02]  /*1860*/  IMAD R28, R62, 0x40, R29 ;  /* 0x000000403e1c7824 */ /* 0x000fe400078e021d */
[----:B------:R-:W-:Y:S01]  /*1870*/  HMMA.16816.F16 R32, R32, R56, RZ ;  /* 0x000000382020723c */ /* 0x000fe200000008ff */
[C---:B------:R-:W-:Y:S02]  /*1880*/  IMAD R34, R67.reuse, 0x40, R26 ;  /* 0x0000004043227824 */ /* 0x040fe400078e021a */
[C---:B------:R-:W-:Y:S01]  /*1890*/  IMAD R26, R90.reuse, 0x40, R101 ;  /* 0x000000405a1a7824 */ /* 0x040fe200078e0265 */
[----:B------:R1:W2:Y:S01]  /*18a0*/  LDS R95, [R28+UR6] ;  /* 0x000000061c5f7984 */ /* 0x0002a20008000800 */
[----:B------:R-:W-:Y:S02]  /*18b0*/  IMAD R35, R90, 0x40, R69 ;  /* 0x000000405a237824 */ /* 0x000fe400078e0245 */
[C---:B------:R-:W-:Y:S01]  /*18c0*/  IMAD R101, R62.reuse, 0x40, R101 ;  /* 0x000000403e657824 */ /* 0x040fe200078e0265 */
[----:B------:R-:W-:Y:S01]  /*18d0*/  HMMA.16816.F16 R38, R44, R52, R38 ;  /* 0x000000342c26723c */ /* 0x000fe20000000826 */
[----:B------:R-:W-:Y:S01]  /*18e0*/  IMAD R53, R67, 0x40, R66 ;  /* 0x0000004043357824 */ /* 0x000fe200078e0242 */
[----:B------:R-:W3:Y:S01]  /*18f0*/  LDS R94, [R26+UR7] ;  /* 0x000000071a5e7984 */ /* 0x000ee20008000800 */
[----:B------:R-:W-:-:S02]  /*1900*/  IMAD R52, R62, 0x40, R93 ;  /* 0x000000403e347824 */ /* 0x000fc400078e025d */
[----:B-1----:R-:W-:Y:S01]  /*1910*/  HADD2 R28, R27, R60 ;  /* 0x0000003c1b1c7230 */ /* 0x002fe20000000000 */
[----:B------:R-:W1:Y:S01]  /*1920*/  LDS R93, [R35+UR7] ;  /* 0x00000007235d7984 */ /* 0x000e620008000800 */
[----:B------:R-:W-:Y:S01]  /*1930*/  HADD2 R27, R48, R59 ;  /* 0x0000003b301b7230 */ /* 0x000fe20000000000 */
[----:B------:R-:W-:Y:S01]  /*1940*/  HMMA.16816.F16 R42, R44, R42, R54 ;  /* 0x0000002a2c2a723c */ /* 0x000fe20000000836 */
[----:B------:R-:W-:Y:S01]  /*1950*/  HADD2 R17, R40, R17 ;  /* 0x0000001128117230 */ /* 0x000fe20000000000 */
[----:B------:R-:W4:Y:S01]  /*1960*/  LDS R97, [R52+UR6] ;  /* 0x0000000634617984 */ /* 0x000f220008000800 */
[----:B------:R-:W-:-:S03]  /*1970*/  HADD2 R18, R41, R18 ;  /* 0x0000001229127230 */ /* 0x000fc60000000000 */
[----:B------:R-:W5:Y:S02]  /*1980*/  LDS R96, [R34+UR6] ;  /* 0x0000000622607984 */ /* 0x000f640008000800 */
[----:B------:R-:W-:Y:S02]  /*1990*/  HMMA.16816.F16 R44, R44, R50, R32 ;  /* 0x000000322c2c723c */ /* 0x000fe40000000820 */
[----:B------:R-:W5:Y:S04]  /*19a0*/  LDS R102, [R53+UR6] ;  /* 0x0000000635667984 */ /* 0x000f680008000800 */
[----:B------:R-:W5:Y:S04]  /*19b0*/  LDS R92, [R26+UR7+0x200] ;  /* 0x000200071a5c7984 */ /* 0x000f680008000800 */
[----:B------:R-:W5:Y:S01]  /*19c0*/  LDS R90, [R35+UR7+0x200] ;  /* 0x00020007235a7984 */ /* 0x000f620008000800 */
[----:B------:R-:W-:-:S02]  /*19d0*/  HADD2 R15, R42, R15 ;  /* 0x0000000f2a0f7230 */ /* 0x000fc40000000000 */
[----:B------:R-:W-:Y:S01]  /*19e0*/  HADD2 R16, R43, R16 ;  /* 0x000000102b107230 */ /* 0x000fe20000000000 */
[----:B------:R-:W5:Y:S04]  /*19f0*/  LDS R29, [R26+UR7+0x400] ;  /* 0x000400071a1d7984 */ /* 0x000f680008000800 */
[----:B------:R3:W5:Y:S01]  /*1a00*/  LDS R66, [R26+UR7+0x600] ;  /* 0x000600071a427984 */ /* 0x0007620008000800 */
[----:B------:R-:W-:Y:S01]  /*1a10*/  HADD2 R13, R44, R13 ;  /* 0x0000000d2c0d7230 */ /* 0x000fe20000000000 */
[----:B--2---:R-:W-:Y:S01]  /*1a20*/  F2FP.F16.E4M3.UNPACK_B R32, R95 ;  /* 0x0000005fff20723e */ /* 0x004fe200020006ff */
[----:B------:R-:W-:Y:S01]  /*1a30*/  HADD2 R12, R45, R12 ;  /* 0x0000000c2d0c7230 */ /* 0x000fe20000000000 */
[----:B------:R-:W2:Y:S04]  /*1a40*/  LDS R63, [R35+UR7+0x400] ;  /* 0x00040007233f7984 */ /* 0x000ea80008000800 */
[----:B------:R5:W2:Y:S01]  /*1a50*/  LDS R67, [R35+UR7+0x600] ;  /* 0x0006000723437984 */ /* 0x000aa20008000800 */
[----:B---3--:R-:W-:Y:S01]  /*1a60*/  HADD2 R26, R49, R58 ;  /* 0x0000003a311a7230 */ /* 0x008fe20000000000 */
[----:B------:R-:W-:-:S02]  /*1a70*/  F2FP.F16.E4M3.UNPACK_B R46, R94 ;  /* 0x0000005eff2e723e */ /* 0x000fc400020006ff */
[----:B-1----:R-:W-:Y:S01]  /*1a80*/  F2FP.F16.E4M3.UNPACK_B R47, R93 ;  /* 0x0000005dff2f723e */ /* 0x002fe200020006ff */
[----:B------:R-:W-:Y:S01]  /*1a90*/  LDS R98, [R101+UR6+0x800] ;  /* 0x0008000665627984 */ /* 0x000fe20008000800 */
[----:B------:R-:W-:Y:S02]  /*1aa0*/  F2FP.F16.E4M3.UNPACK_B R54, R94.H1 ;  /* 0x0000005eff36723e */ /* 0x000fe400030006ff */
[----:B----4-:R-:W-:Y:S01]  /*1ab0*/  F2FP.F16.E4M3.UNPACK_B R34, R97 ;  /* 0x00000061ff22723e */ /* 0x010fe200020006ff */
[----:B------:R-:W-:Y:S01]  /*1ac0*/  LDS R94, [R100+UR6+0x400] ;  /* 0x00040006645e7984 */ /* 0x000fe20008000800 */
[----:B------:R-:W-:Y:S02]  /*1ad0*/  F2FP.F16.E4M3.UNPACK_B R55, R93.H1 ;  /* 0x0000005dff37723e */ /* 0x000fe400030006ff */
[----:B-----5:R-:W-:Y:S01]  /*1ae0*/  F2FP.F16.E4M3.UNPACK_B R33, R96 ;  /* 0x00000060ff21723e */ /* 0x020fe200020006ff */
[----:B------:R-:W-:Y:S01]  /*1af0*/  LDS R93, [R101+UR6+0x600] ;  /* 0x00060006655d7984 */ /* 0x000fe20008000800 */
[----:B------:R-:W-:-:S02]  /*1b00*/  F2FP.F16.E4M3.UNPACK_B R35, R102 ;  /* 0x00000066ff23723e */ /* 0x000fc400020006ff */
[-C--:B------:R-:W-:Y:S02]  /*1b10*/  F2FP.F16.E4M3.UNPACK_B R48, R92.reuse ;  /* 0x0000005cff30723e */ /* 0x080fe400020006ff */
[----:B------:R-:W-:-:S03]  /*1b20*/  F2FP.F16.E4M3.UNPACK_B R58, R92.H1 ;  /* 0x0000005cff3a723e */ /* 0x000fc600030006ff */
[C---:B------:R-:W-:Y:S01]  /*1b30*/  HMMA.16816.F16 R56, R32.reuse, R46, RZ ;  /* 0x0000002e2038723c */ /* 0x040fe200000008ff */
[-C--:B------:R-:W-:Y:S01]  /*1b40*/  F2FP.F16.E4M3.UNPACK_B R49, R90.reuse ;  /* 0x0000005aff31723e */ /* 0x080fe200020006ff */
[----:B------:R-:W1:Y:S01]  /*1b50*/  LDS R92, [R101+UR6+0x400] ;  /* 0x00040006655c7984 */ /* 0x000e620008000800 */
[----:B------:R-:W-:Y:S01]  /*1b60*/  F2FP.F16.E4M3.UNPACK_B R59, R90.H1 ;  /* 0x0000005aff3b723e */ /* 0x000fe200030006ff */
[----:B------:R-:W-:Y:S01]  /*1b70*/  HADD2 R90, R82, R99 ;  /* 0x00000063525a7230 */ /* 0x000fe20000000000 */
[-C--:B------:R-:W-:Y:S01]  /*1b80*/  F2FP.F16.E4M3.UNPACK_B R50, R29.reuse ;  /* 0x0000001dff32723e */ /* 0x080fe200020006ff */
[----:B------:R-:W-:Y:S01]  /*1b90*/  LDS R99, [R101+UR6+0xa00] ;  /* 0x000a000665637984 */ /* 0x000fe20008000800 */
[----:B------:R-:W-:Y:S01]  /*1ba0*/  F2FP.F16.E4M3.UNPACK_B R62, R29.H1 ;  /* 0x0000001dff3e723e */ /* 0x000fe200030006ff */
[----:B------:R-:W-:Y:S01]  /*1bb0*/  HMMA.16816.F16 R60, R32, R48, RZ ;  /* 0x00000030203c723c */ /* 0x000fe200000008ff */
[-C--:B------:R-:W-:Y:S01]  /*1bc0*/  F2FP.F16.E4M3.UNPACK_B R52, R66.reuse ;  /* 0x00000042ff34723e */ /* 0x080fe200020006ff */
[----:B------:R-:W-:Y:S01]  /*1bd0*/  HADD2 R82, R74, R77 ;  /* 0x0000004d4a527230 */ /* 0x000fe20000000000 */
[----:B------:R-:W-:Y:S01]  /*1be0*/  F2FP.F16.E4M3.UNPACK_B R66, R66.H1 ;  /* 0x00000042ff42723e */ /* 0x000fe200030006ff */
[----:B------:R-:W-:Y:S01]  /*1bf0*/  HADD2 R29, R75, R80 ;  /* 0x000000504b1d7230 */ /* 0x000fe20000000000 */
[----:B--2---:R-:W-:-:S02]  /*1c00*/  F2FP.F16.E4M3.UNPACK_B R51, R63 ;  /* 0x0000003fff33723e */ /* 0x004fc400020006ff */
[----:B------:R-:W-:Y:S02]  /*1c10*/  F2FP.F16.E4M3.UNPACK_B R63, R63.H1 ;  /* 0x0000003fff3f723e */ /* 0x000fe400030006ff */
[-C--:B------:R-:W-:Y:S02]  /*1c20*/  F2FP.F16.E4M3.UNPACK_B R53, R67.reuse ;  /* 0x00000043ff35723e */ /* 0x080fe400020006ff */
[----:B------:R-:W-:Y:S01]  /*1c30*/  F2FP.F16.E4M3.UNPACK_B R67, R67.H1 ;  /* 0x00000043ff43723e */ /* 0x000fe200030006ff */
[C---:B------:R-:W-:Y:S08]  /*1c40*/  HMMA.16816.F16 R64, R32.reuse, R50, RZ ;  /* 0x000000322040723c */ /* 0x040ff000000008ff */
[----:B------:R-:W-:Y:S01]  /*1c50*/  HMMA.16816.F16 R68, R32, R52, RZ ;  /* 0x000000342044723c */ /* 0x000fe200000008ff */
[----:B------:R-:W-:-:S02]  /*1c60*/  F2FP.F16.E4M3.UNPACK_B R32, R95.H1 ;  /* 0x0000005fff20723e */ /* 0x000fc400030006ff */
[----:B------:R-:W2:Y:S01]  /*1c70*/  LDS R95, [R100+UR6+0x600] ;  /* 0x00060006645f7984 */ /* 0x000ea20008000800 */
[----:B------:R-:W-:Y:S02]  /*1c80*/  F2FP.F16.E4M3.UNPACK_B R35, R102.H1 ;  /* 0x00000066ff23723e */ /* 0x000fe400030006ff */
[----:B------:R-:W-:Y:S01]  /*1c90*/  F2FP.F16.E4M3.UNPACK_B R33, R96.H1 ;  /* 0x00000060ff21723e */ /* 0x000fe200030006ff */
[----:B------:R-:W3:Y:S01]  /*1ca0*/  LDS R102, [R100+UR6+0x800] ;  /* 0x0008000664667984 */ /* 0x000ee20008000800 */
[----:B------:R-:W-:Y:S01]  /*1cb0*/  F2FP.F16.E4M3.UNPACK_B R34, R97.H1 ;  /* 0x00000061ff22723e */ /* 0x000fe200030006ff */
[----:B------:R-:W-:Y:S02]  /*1cc0*/  HADD2 R96, R38, R89 ;  /* 0x0000005926607230 */ /* 0x000fe40000000000 */
[----:B------:R-:W-:Y:S01]  /*1cd0*/  HADD2 R97, R39, R88 ;  /* 0x0000005827617230 */ /* 0x000fe20000000000 */
[----:B------:R-:W4:Y:S03]  /*1ce0*/  LDS R38, [R100+UR6+0xc00] ;  /* 0x000c000664267984 */ /* 0x000f260008000800 */
[C---:B------:R-:W-:Y:S01]  /*1cf0*/  HMMA.16816.F16 R56, R32.reuse, R54, R56 ;  /* 0x000000362038723c */ /* 0x040fe20000000838 */
[----:B------:R5:W4:Y:S07]  /*1d00*/  LDS R39, [R100+UR6+0xe00] ;  /* 0x000e000664277984 */ /* 0x000b2e0008000800 */
[C---:B------:R-:W-:Y:S08]  /*1d10*/  HMMA.16816.F16 R60, R32.reuse, R58, R60 ;  /* 0x0000003a203c723c */ /* 0x040ff0000000083c */
[----:B------:R-:W-:Y:S03]  /*1d20*/  HMMA.16816.F16 R64, R32, R62, R64 ;  /* 0x0000003e2040723c */ /* 0x000fe60000000840 */
[----:B------:R-:W-:-:S02]  /*1d30*/  HADD2 R11, R56, R11 ;  /* 0x0000000b380b7230 */ /* 0x000fc40000000000 */
[----:B-----5:R-:W-:-:S03]  /*1d40*/  HADD2 R100, R57, R25 ;  /* 0x0000001939647230 */ /* 0x020fc60000000000 */
[----:B------:R-:W-:Y:S01]  /*1d50*/  HMMA.16816.F16 R68, R32, R66, R68 ;  /* 0x000000422044723c */ /* 0x000fe20000000844 */
[----:B-1----:R-:W-:Y:S02]  /*1d60*/  F2FP.F16.E4M3.UNPACK_B R32, R92 ;  /* 0x0000005cff20723e */ /* 0x002fe400020006ff */
[----:B------:R-:W-:Y:S01]  /*1d70*/  F2FP.F16.E4M3.UNPACK_B R33, R93 ;  /* 0x0000005dff21723e */ /* 0x000fe200020006ff */
[----:B------:R-:W-:Y:S01]  /*1d80*/  HADD2 R104, R61, R23 ;  /* 0x000000173d687230 */ /* 0x000fe20000000000 */
[----:B------:R-:W-:Y:S02]  /*1d90*/  F2FP.F16.E4M3.UNPACK_B R34, R94 ;  /* 0x0000005eff22723e */ /* 0x000fe400020006ff */
[----:B--2---:R-:W-:-:S04]  /*1da0*/  F2FP.F16.E4M3.UNPACK_B R35, R95 ;  /* 0x0000005fff23723e */ /* 0x004fc800020006ff */
[----:B------:R-:W-:-:S03]  /*1db0*/  HADD2 R61, R64, R22 ;  /* 0x00000016403d7230 */ /* 0x000fc60000000000 */
[----:B------:R-:W-:Y:S05]  /*1dc0*/  HMMA.16816.F16 R72, R32, R46, RZ ;  /* 0x0000002e2048723c */ /* 0x000fea00000008ff */
[----:B------:R-:W-:-:S03]  /*1dd0*/  HADD2 R64, R69, R19 ;  /* 0x0000001345407230 */ /* 0x000fc60000000000 */
[C---:B------:R-:W-:Y:S08]  /*1de0*/  HMMA.16816.F16 R74, R32.reuse, R48, RZ ;  /* 0x00000030204a723c */ /* 0x040ff000000008ff */
[C---:B------:R-:W-:Y:S08]  /*1df0*/  HMMA.16816.F16 R76, R32.reuse, R50, RZ ;  /* 0x00000032204c723c */ /* 0x040ff000000008ff */
[----:B------:R-:W-:Y:S01]  /*1e00*/  HMMA.16816.F16 R80, R32, R52, RZ ;  /* 0x000000342050723c */ /* 0x000fe200000008ff */
[----:B------:R-:W-:Y:S01]  /*1e10*/  F2FP.F16.E4M3.UNPACK_B R32, R92.H1 ;  /* 0x0000005cff20723e */ /* 0x000fe200030006ff */
[----:B------:R-:W-:Y:S01]  /*1e20*/  HADD2 R92, R70, R85 ;  /* 0x00000055465c7230 */ /* 0x000fe20000000000 */
[----:B------:R-:W-:Y:S01]  /*1e30*/  F2FP.F16.E4M3.UNPACK_B R33, R93.H1 ;  /* 0x0000005dff21723e */ /* 0x000fe200030006ff */
[----:B------:R-:W-:Y:S01]  /*1e40*/  HADD2 R93, R71, R84 ;  /* 0x00000054475d7230 */ /* 0x000fe20000000000 */
[----:B------:R-:W-:Y:S01]  /*1e50*/  F2FP.F16.E4M3.UNPACK_B R34, R94.H1 ;  /* 0x0000005eff22723e */ /* 0x000fe200030006ff */
[----:B------:R-:W-:Y:S01]  /*1e60*/  HADD2 R94, R36, R87 ;  /* 0x00000057245e7230 */ /* 0x000fe20000000000 */
[----:B------:R-:W-:Y:S01]  /*1e70*/  F2FP.F16.E4M3.UNPACK_B R35, R95.H1 ;  /* 0x0000005fff23723e */ /* 0x000fe200030006ff */
[----:B------:R-:W-:-:S06]  /*1e80*/  HADD2 R95, R37, R86 ;  /* 0x00000056255f7230 */ /* 0x000fcc0000000000 */
[C---:B------:R-:W-:Y:S08]  /*1e90*/  HMMA.16816.F16 R72, R32.reuse, R54, R72 ;  /* 0x000000362048723c */ /* 0x040ff00000000848 */
[C---:B------:R-:W-:Y:S08]  /*1ea0*/  HMMA.16816.F16 R74, R32.reuse, R58, R74 ;  /* 0x0000003a204a723c */ /* 0x040ff0000000084a */
[C---:B------:R-:W-:Y:S08]  /*1eb0*/  HMMA.16816.F16 R76, R32.reuse, R62, R76 ;  /* 0x0000003e204c723c */ /* 0x040ff0000000084c */
[----:B------:R-:W-:Y:S01]  /*1ec0*/  HMMA.16816.F16 R80, R32, R66, R80 ;  /* 0x000000422050723c */ /* 0x000fe20000000850 */
[----:B------:R-:W-:-:S02]  /*1ed0*/  F2FP.F16.E4M3.UNPACK_B R32, R98 ;  /* 0x00000062ff20723e */ /* 0x000fc400020006ff */
[----:B------:R-:W-:Y:S02]  /*1ee0*/  F2FP.F16.E4M3.UNPACK_B R33, R99 ;  /* 0x00000063ff21723e */ /* 0x000fe400020006ff */
[----:B---3--:R-:W-:Y:S02]  /*1ef0*/  F2FP.F16.E4M3.UNPACK_B R34, R102 ;  /* 0x00000066ff22723e */ /* 0x008fe400020006ff */
[----:B------:R-:W-:-:S07]  /*1f00*/  F2FP.F16.E4M3.UNPACK_B R35, R103 ;  /* 0x00000067ff23723e */ /* 0x000fce00020006ff */
[C---:B------:R-:W-:Y:S08]  /*1f10*/  HMMA.16816.F16 R36, R32.reuse, R52, RZ ;  /* 0x000000342024723c */ /* 0x040ff000000008ff */
[C---:B------:R-:W-:Y:S08]  /*1f20*/  HMMA.16816.F16 R70, R32.reuse, R46, RZ ;  /* 0x0000002e2046723c */ /* 0x040ff000000008ff */
[C---:B------:R-:W-:Y:S08]  /*1f30*/  HMMA.16816.F16 R84, R32.reuse, R48, RZ ;  /* 0x000000302054723c */ /* 0x040ff000000008ff */
[----:B------:R-:W-:Y:S01]  /*1f40*/  HMMA.16816.F16 R86, R32, R50, RZ ;  /* 0x000000322056723c */ /* 0x000fe200000008ff */
[----:B------:R-:W-:-:S02]  /*1f50*/  F2FP.F16.E4M3.UNPACK_B R32, R98.H1 ;  /* 0x00000062ff20723e */ /* 0x000fc400030006ff */
[----:B------:R-:W-:Y:S01]  /*1f60*/  F2FP.F16.E4M3.UNPACK_B R33, R99.H1 ;  /* 0x00000063ff21723e */ /* 0x000fe200030006ff */
[----:B------:R-:W-:Y:S01]  /*1f70*/  HADD2 R99, R76, R90 ;  /* 0x0000005a4c637230 */ /* 0x000fe20000000000 */
[----:B------:R-:W-:Y:S01]  /*1f80*/  F2FP.F16.E4M3.UNPACK_B R34, R102.H1 ;  /* 0x00000066ff22723e */ /* 0x000fe200030006ff */
[----:B------:R-:W-:Y:S01]  /*1f90*/  HADD2 R76, R77, R83 ;  /* 0x000000534d4c7230 */ /* 0x000fe20000000000 */
[----:B------:R-:W-:Y:S01]  /*1fa0*/  F2FP.F16.E4M3.UNPACK_B R35, R103.H1 ;  /* 0x00000067ff23723e */ /* 0x000fe200030006ff */
[----:B------:R-:W-:Y:S02]  /*1fb0*/  HADD2 R77, R80, R82 ;  /* 0x00000052504d7230 */ /* 0x000fe40000000000 */
[----:B------:R-:W-:Y:S02]  /*1fc0*/  HADD2 R80, R81, R29 ;  /* 0x0000001d51507230 */ /* 0x000fe40000000000 */
[----:B------:R-:W-:Y:S02]  /*1fd0*/  HADD2 R102, R65, R21 ;  /* 0x0000001541667230 */ /* 0x000fe40000000000 */
[----:B------:R-:W-:Y:S01]  /*1fe0*/  HMMA.16816.F16 R88, R32, R66, R36 ;  /* 0x000000422058723c */ /* 0x000fe20000000824 */
[----:B------:R-:W1:Y:S01]  /*1ff0*/  LDS R36, [R101+UR6+0xc00] ;  /* 0x000c000665247984 */ /* 0x000e620008000800 */
[----:B------:R-:W-:-:S03]  /*2000*/  HADD2 R65, R68, R20 ;  /* 0x0000001444417230 */ /* 0x000fc60000000000 */
[----:B------:R2:W3:Y:S03]  /*2010*/  LDS R37, [R101+UR6+0xe00] ;  /* 0x000e000665257984 */ /* 0x0004e60008000800 */
[----:B------:R-:W-:Y:S01]  /*2020*/  HMMA.16816.F16 R70, R32, R54, R70 ;  /* 0x000000362046723c */ /* 0x000fe20000000846 */
[----:B--2---:R-:W-:Y:S02]  /*2030*/  HADD2 R101, R60, R24 ;  /* 0x000000183c657230 */ /* 0x004fe40000000000 */
[----:B------:R-:W-:-:S05]  /*2040*/  HADD2 R60, R73, R28 ;  /* 0x0000001c493c7230 */ /* 0x000fca0000000000 */
[C---:B------:R-:W-:Y:S08]  /*2050*/  HMMA.16816.F16 R84, R32.reuse, R58, R84 ;  /* 0x0000003a2054723c */ /* 0x040ff00000000854 */
[----:B------:R-:W-:Y:S01]  /*2060*/  HMMA.16816.F16 R86, R32, R62, R86 ;  /* 0x0000003e2056723c */ /* 0x000fe20000000856 */
[-C--:B----4-:R-:W-:Y:S02]  /*2070*/  F2FP.F16.E4M3.UNPACK_B R34, R38.reuse ;  /* 0x00000026ff22723e */ /* 0x090fe400020006ff */
[-C--:B------:R-:W-:Y:S01]  /*2080*/  F2FP.F16.E4M3.UNPACK_B R35, R39.reuse ;  /* 0x00000027ff23723e */ /* 0x080fe200020006ff */
[----:B------:R-:W-:Y:S01]  /*2090*/  HADD2 R79, R70, R79 ;  /* 0x0000004f464f7230 */ /* 0x000fe20000000000 */
[----:B------:R-:W-:Y:S01]  /*20a0*/  F2FP.F16.E4M3.UNPACK_B R38, R38.H1 ;  /* 0x00000026ff26723e */ /* 0x000fe200030006ff */
[----:B------:R-:W-:Y:S01]  /*20b0*/  HADD2 R78, R71, R78 ;  /* 0x0000004e474e7230 */ /* 0x000fe20000000000 */
[----:B------:R-:W-:-:S04]  /*20c0*/  F2FP.F16.E4M3.UNPACK_B R39, R39.H1 ;  /* 0x00000027ff27723e */ /* 0x000fc800030006ff */
[----:B------:R-:W-:Y:S02]  /*20d0*/  HADD2 R81, R84, R31 ;  /* 0x0000001f54517230 */ /* 0x000fe40000000000 */
[----:B------:R-:W-:Y:S01]  /*20e0*/  HADD2 R98, R85, R30 ;  /* 0x0000001e55627230 */ /* 0x000fe20000000000 */
[-C--:B-1----:R-:W-:Y:S02]  /*20f0*/  F2FP.F16.E4M3.UNPACK_B R32, R36.reuse ;  /* 0x00000024ff20723e */ /* 0x082fe400020006ff */
[----:B------:R-:W-:-:S03]  /*2100*/  F2FP.F16.E4M3.UNPACK_B R36, R36.H1 ;  /* 0x00000024ff24723e */ /* 0x000fc600030006ff */
[----:B------:R-:W-:Y:S01]  /*2110*/  HADD2 R85, R86, R92 ;  /* 0x0000005c56557230 */ /* 0x000fe20000000000 */
[-C--:B---3--:R-:W-:Y:S01]  /*2120*/  F2FP.F16.E4M3.UNPACK_B R33, R37.reuse ;  /* 0x00000025ff21723e */ /* 0x088fe200020006ff */
[----:B------:R-:W-:Y:S01]  /*2130*/  HADD2 R84, R87, R93 ;  /* 0x0000005d57547230 */ /* 0x000fe20000000000 */
[----:B------:R-:W-:Y:S01]  /*2140*/  F2FP.F16.E4M3.UNPACK_B R37, R37.H1 ;  /* 0x00000025ff25723e */ /* 0x000fe200030006ff */
[----:B------:R-:W-:Y:S02]  /*2150*/  HADD2 R87, R88, R94 ;  /* 0x0000005e58577230 */ /* 0x000fe40000000000 */
[----:B------:R-:W-:Y:S02]  /*2160*/  HADD2 R86, R89, R95 ;  /* 0x0000005f59567230 */ /* 0x000fe40000000000 */
[C---:B------:R-:W-:Y:S08]  /*2170*/  HMMA.16816.F16 R46, R32.reuse, R46, RZ ;  /* 0x0000002e202e723c */ /* 0x040ff000000008ff */
[C---:B------:R-:W-:Y:S08]  /*2180*/  HMMA.16816.F16 R48, R32.reuse, R48, RZ ;  /* 0x000000302030723c */ /* 0x040ff000000008ff */
[C---:B------:R-:W-:Y:S08]  /*2190*/  HMMA.16816.F16 R50, R32.reuse, R50, RZ ;  /* 0x000000322032723c */ /* 0x040ff000000008ff */
[----:B------:R-:W-:Y:S08]  /*21a0*/  HMMA.16816.F16 R32, R32, R52, RZ ;  /* 0x000000342020723c */ /* 0x000ff000000008ff */
[C---:B------:R-:W-:Y:S08]  /*21b0*/  HMMA.16816.F16 R46, R36.reuse, R54, R46 ;  /* 0x00000036242e723c */ /* 0x040ff0000000082e */
[----:B------:R-:W-:Y:S01]  /*21c0*/  HMMA.16816.F16 R48, R36, R58, R48 ;  /* 0x0000003a2430723c */ /* 0x000fe20000000830 */
[----:B------:R-:W-:-:S02]  /*21d0*/  HADD2 R59, R74, R27 ;  /* 0x0000001b4a3b7230 */ /* 0x000fc40000000000 */
[----:B------:R-:W-:-:S05]  /*21e0*/  HADD2 R58, R75, R26 ;  /* 0x0000001a4b3a7230 */ /* 0x000fca0000000000 */
[----:B------:R-:W-:Y:S01]  /*21f0*/  HMMA.16816.F16 R50, R36, R62, R50 ;  /* 0x0000003e2432723c */ /* 0x000fe20000000832 */
[----:B------:R-:W-:Y:S02]  /*2200*/  HADD2 R63, R72, R14 ;  /* 0x0000000e483f7230 */ /* 0x000fe40000000000 */
[----:B------:R-:W-:Y:S02]  /*2210*/  HADD2 R89, R46, R96 ;  /* 0x000000602e597230 */ /* 0x000fe40000000000 */
[----:B------:R-:W-:-:S03]  /*2220*/  HADD2 R88, R47, R97 ;  /* 0x000000612f587230 */ /* 0x000fc60000000000 */
[----:B------:R-:W-:Y:S03]  /*2230*/  HMMA.16816.F16 R32, R36, R66, R32 ;  /* 0x000000422420723c */ /* 0x000fe60000000820 */
[----:B------:R-:W-:Y:S02]  /*2240*/  HADD2 R17, R48, R17 ;  /* 0x0000001130117230 */ /* 0x000fe40000000000 */
[----:B------:R-:W-:-:S06]  /*2250*/  HADD2 R18, R49, R18 ;  /* 0x0000001231127230 */ /* 0x000fcc0000000000 */
[----:B------:R-:W-:Y:S02]  /*2260*/  HADD2 R15, R50, R15 ;  /* 0x0000000f320f7230 */ /* 0x000fe40000000000 */
[----:B------:R-:W-:-:S06]  /*2270*/  HADD2 R16, R51, R16 ;  /* 0x0000001033107230 */ /* 0x000fcc0000000000 */
[----:B------:R-:W-:Y:S02]  /*2280*/  HADD2 R13, R32, R13 ;  /* 0x0000000d200d7230 */ /* 0x000fe40000000000 */
[----:B------:R-:W-:Y:S01]  /*2290*/  HADD2 R12, R33, R12 ;  /* 0x0000000c210c7230 */ /* 0x000fe20000000000 */
[----:B------:R-:W-:Y:S06]  /*22a0*/  BAR.SYNC.DEFER_BLOCKING 0x0 ;  /* 0x0000000000007b1d */ /* 0x000fec0000010000 */
[----:B------:R-:W-:Y:S05]  /*22b0*/  BRA.U !UP0, `(.L_x_29) ;  /* 0xffffffe108147547 */ /* 0x000fea000b83ffff */
.L_x_0:
[----:B------:R-:W2:Y:S01]  /*22c0*/  S2R R8, SR_CTAID.Y ;  /* 0x0000000000087919 */ /* 0x000ea20000002600 */
[----:B------:R-:W3:Y:S01]  /*22d0*/  LDC.64 R4, c[0x0][0x398] ;  /* 0x0000e600ff047b82 */ /* 0x000ee20000000a00 */
[C---:B------:R-:W-:Y:S01]  /*22e0*/  LOP3.LUT R7, R0.reuse, 0x60, RZ, 0xc0, !PT ;  /* 0x0000006000077812 */ /* 0x040fe200078ec0ff */
[----:B------:R-:W-:Y:S01]  /*22f0*/  IMAD.SHL.U32 R2, R0, 0x2, RZ ;  /* 0x0000000200027824 */ /* 0x000fe200078e00ff */
[----:B------:R-:W4:Y:S01]  /*2300*/  S2R R6, SR_CTAID.X ;  /* 0x0000000000067919 */ /* 0x000f220000002500 */
[----:B------:R-:W5:Y:S02]  /*2310*/  LDCU.64 UR6, c[0x0][0x390] ;  /* 0x00007200ff0677ac */ /* 0x000f640008000a00 */
[----:B--2---:R-:W-:Y:S01]  /*2320*/  IMAD R0, R8, 0x80, R7 ;  /* 0x0000008008007824 */ /* 0x004fe200078e0207 */
[----:B------:R-:W-:Y:S01]  /*2330*/  LOP3.LUT R7, R2, 0x6, RZ, 0xc0, !PT ;  /* 0x0000000602077812 */ /* 0x000fe200078ec0ff */
[----:B----4-:R-:W-:Y:S01]  /*2340*/  IMAD R91, R6, 0x80, R91 ;  /* 0x00000080065b7824 */ /* 0x010fe200078e025b */
[----:B------:R-:W-:-:S03]  /*2350*/  LOP3.LUT R6, R3, 0x7, RZ, 0xc0, !PT ;  /* 0x0000000703067812 */ /* 0x000fc600078ec0ff */
[----:B------:R-:W-:-:S04]  /*2360*/  IMAD.IADD R0, R0, 0x1, R7 ;  /* 0x0000000100007824 */ /* 0x000fc800078e0207 */
[----:B------:R-:W-:Y:S02]  /*2370*/  VIADD R2, R0, 0x1 ;  /* 0x0000000100027836 */ /* 0x000fe40000000000 */
[----:B------:R-:W-:Y:S02]  /*2380*/  IMAD.IADD R91, R6, 0x1, R91 ;  /* 0x00000001065b7824 */ /* 0x000fe400078e025b */
[----:B------:R-:W-:Y:S01]  /*2390*/  VIADD R10, R0, 0x9 ;  /* 0x00000009000a7836 */ /* 0x000fe20000000000 */
[CC--:B---3--:R-:W-:Y:S01]  /*23a0*/  ISETP.GE.AND P1, PT, R2.reuse, R5.reuse, PT ;  /* 0x000000050200720c */ /* 0x0c8fe20003f26270 */
[C---:B------:R-:W-:Y:S01]  /*23b0*/  VIADD R19, R91.reuse, 0x8 ;  /* 0x000000085b137836 */ /* 0x040fe20000000000 */
[-C--:B------:R-:W-:Y:S01]  /*23c0*/  ISETP.GE.AND P3, PT, R2, R5.reuse, PT ;  /* 0x000000050200720c */ /* 0x080fe20003f66270 */
[C---:B------:R-:W-:Y:S01]  /*23d0*/  IMAD R14, R91.reuse, R5, RZ ;  /* 0x000000055b0e7224 */ /* 0x040fe200078e02ff */
[CC--:B------:R-:W-:Y:S01]  /*23e0*/  ISETP.LT.AND P1, PT, R91.reuse, R4.reuse, !P1 ;  /* 0x000000045b00720c */ /* 0x0c0fe20004f21270 */
[----:B------:R-:W-:Y:S01]  /*23f0*/  VIADD R25, R91, 0x18 ;  /* 0x000000185b197836 */ /* 0x000fe20000000000 */
[----:B------:R-:W-:Y:S01]  /*2400*/  ISETP.GE.OR P4, PT, R19, R4, P3 ;  /* 0x000000041300720c */ /* 0x000fe20001f86670 */
[----:B------:R-:W-:Y:S01]  /*2410*/  IMAD R21, R5, 0x8, R14 ;  /* 0x0000000805157824 */ /* 0x000fe200078e020e */
[----:B------:R-:W-:-:S04]  /*2420*/  IADD3 R20, P0, PT, R0, R14, RZ ;  /* 0x0000000e00147210 */ /* 0x000fc80007f1e0ff */
[----:B-----5:R-:W-:-:S05]  /*2430*/  LEA R8, P2, R20, UR6, 0x1 ;  /* 0x0000000614087c11 */ /* 0x020fca000f8408ff */
[----:B------:R-:W2:Y:S01]  /*2440*/  @P1 LDC.64 R2, c[0x0][0x390] ;  /* 0x0000e400ff021b82 */ /* 0x000ea20000000a00 */
[C---:B------:R-:W-:Y:S02]  /*2450*/  @P1 IMAD.IADD R9, R0.reuse, 0x1, R14 ;  /* 0x0000000100091824 */ /* 0x040fe400078e020e */
[----:B------:R-:W-:-:S05]  /*2460*/  @!P4 IMAD.IADD R23, R0, 0x1, R21 ;  /* 0x000000010017c824 */ /* 0x000fca00078e0215 */
[----:B------:R-:W3:Y:S01]  /*2470*/  @!P4 LDC.64 R6, c[0x0][0x390] ;  /* 0x0000e400ff06cb82 */ /* 0x000ee20000000a00 */
[----:B--2---:R-:W-:Y:S01]  /*2480*/  @P1 IMAD.WIDE R2, R9, 0x2, R2 ;  /* 0x0000000209021825 */ /* 0x004fe200078e0202 */
[----:B------:R-:W-:Y:S02]  /*2490*/  LEA.HI.X.SX32 R9, R14, RZ, 0x1, P0 ;  /* 0x000000ff0e097211 */ /* 0x000fe400000f0eff */
[----:B------:R-:W-:Y:S01]  /*24a0*/  ISETP.GE.AND P0, PT, R10, R5, PT ;  /* 0x000000050a00720c */ /* 0x000fe20003f06270 */
[C---:B------:R-:W-:Y:S01]  /*24b0*/  VIADD R10, R0.reuse, 0x11 ;  /* 0x00000011000a7836 */ /* 0x040fe20000000000 */
[----:B-1----:R1:W-:Y:S01]  /*24c0*/  @P1 STG.E desc[UR10][R2.64], R11 ;  /* 0x0000000b02001986 */ /* 0x0023e2000c10190a */
[----:B------:R-:W-:Y:S02]  /*24d0*/  IADD3 R22, P1, PT, R0, R21, RZ ;  /* 0x0000001500167210 */ /* 0x000fe40007f3e0ff */
[----:B------:R-:W-:Y:S01]  /*24e0*/  ISETP.GE.OR P6, PT, R91, R4, P0 ;  /* 0x000000045b00720c */ /* 0x000fe200007c6670 */
[----:B---3--:R-:W-:Y:S01]  /*24f0*/  @!P4 IMAD.WIDE R6, R23, 0x2, R6 ;  /* 0x000000021706c825 */ /* 0x008fe200078e0206 */
[----:B------:R-:W-:-:S02]  /*2500*/  LEA.HI.X R9, R20, UR7, R9, 0x1, P2 ;  /* 0x0000000714097c11 */ /* 0x000fc400090f0c09 */
[----:B------:R-:W-:Y:S01]  /*2510*/  LEA.HI.X.SX32 R21, R21, RZ, 0x1, P1 ;  /* 0x000000ff15157211 */ /* 0x000fe200008f0eff */
[----:B------:R-:W-:Y:S01]  /*2520*/  VIADD R23, R91, 0x10 ;  /* 0x000000105b177836 */ /* 0x000fe20000000000 */
[----:B------:R-:W-:Y:S01]  /*2530*/  LEA R20, P1, R22, UR6, 0x1 ;  /* 0x0000000616147c11 */ /* 0x000fe2000f8208ff */
[----:B------:R2:W-:Y:S01]  /*2540*/  @!P4 STG.E desc[UR10][R6.64], R100 ;  /* 0x000000640600c986 */ /* 0x0005e2000c10190a */
[----:B------:R-:W-:Y:S01]  /*2550*/  ISETP.GE.AND P2, PT, R10, R5, PT ;  /* 0x000000050a00720c */ /* 0x000fe20003f46270 */
[----:B-1----:R-:W-:Y:S01]  /*2560*/  VIADD R2, R0, 0x19 ;  /* 0x0000001900027836 */ /* 0x002fe20000000000 */
[-C--:B------:R-:W-:Y:S01]  /*2570*/  ISETP.GE.OR P5, PT, R19, R4.reuse, P0 ;  /* 0x000000041300720c */ /* 0x080fe200007a6670 */
[--C-:B------:R-:W-:Y:S01]  /*2580*/  IMAD R11, R5, 0x10, R14.reuse ;  /* 0x00000010050b7824 */ /* 0x100fe200078e020e */
[----:B------:R-:W-:Y:S01]  /*2590*/  LEA.HI.X R21, R22, UR7, R21, 0x1, P1 ;  /* 0x0000000716157c11 */ /* 0x000fe200088f0c15 */
[----:B------:R-:W-:Y:S01]  /*25a0*/  @!P6 STG.E desc[UR10][R8.64+0x10], R101 ;  /* 0x000010650800e986 */ /* 0x000fe2000c10190a */
[-C--:B------:R-:W-:Y:S01]  /*25b0*/  ISETP.GE.OR P1, PT, R91, R4.reuse, P2 ;  /* 0x000000045b00720c */ /* 0x080fe20001726670 */
[----:B------:R-:W-:Y:S01]  /*25c0*/  IMAD R14, R5, 0x20, R14 ;  /* 0x00000020050e7824 */ /* 0x000fe200078e020e */
[----:B------:R-:W-:-:S02]  /*25d0*/  ISETP.GE.OR P6, PT, R19, R4, P2 ;  /* 0x000000041300720c */ /* 0x000fc400017c6670 */
[----:B------:R-:W-:-:S05]  /*25e0*/  ISETP.GE.OR P4, PT, R23, R4, P3 ;  /* 0x000000041700720c */ /* 0x000fca0001f86670 */
[----:B------:R-:W-:Y:S01]  /*25f0*/  @!P5 STG.E desc[UR10][R20.64+0x10], R104 ;  /* 0x000010681400d986 */ /* 0x000fe2000c10190a */
[----:B------:R-:W-:-:S03]  /*2600*/  ISETP.GE.OR P5, PT, R25, R4, P3 ;  /* 0x000000041900720c */ /* 0x000fc60001fa6670 */
[----:B------:R-:W-:Y:S01]  /*2610*/  @!P1 STG.E desc[UR10][R8.64+0x20], R61 ;  /* 0x0000203d08009986 */ /* 0x000fe2000c10190a */
[----:B------:R-:W-:-:S03]  /*2620*/  ISETP.GE.AND P1, PT, R2, R5, PT ;  /* 0x000000050200720c */ /* 0x000fc60003f26270 */
[----:B------:R-:W-:Y:S01]  /*2630*/  @!P6 STG.E desc[UR10][R20.64+0x20], R102 ;  /* 0x000020661400e986 */ /* 0x000fe2000c10190a */
[----:B------:R-:W1:Y:S01]  /*2640*/  @!P4 LDC.64 R2, c[0x0][0x390] ;  /* 0x0000e400ff02cb82 */ /* 0x000e620000000a00 */
[----:B------:R-:W-:Y:S01]  /*2650*/  ISETP.GE.OR P6, PT, R91, R4, P1 ;  /* 0x000000045b00720c */ /* 0x000fe20000fc6670 */
[----:B------:R-:W-:-:S06]  /*2660*/  @!P4 IMAD.IADD R27, R0, 0x1, R11 ;  /* 0x00000001001bc824 */ /* 0x000fcc00078e020b */
[----:B--2---:R-:W2:Y:S06]  /*2670*/  @!P5 LDC.64 R6, c[0x0][0x390] ;  /* 0x0000e400ff06db82 */ /* 0x004eac0000000a00 */
[----:B------:R3:W-:Y:S01]  /*2680*/  @!P6 STG.E desc[UR10][R8.64+0x30], R65 ;  /* 0x000030410800e986 */ /* 0x0007e2000c10190a */
[----:B------:R-:W-:Y:S01]  /*2690*/  ISETP.GE.OR P6, PT, R19, R4, P1 ;  /* 0x000000041300720c */ /* 0x000fe20000fc6670 */
[----:B------:R-:W-:-:S04]  /*26a0*/  IMAD R19, R5, 0x8, R11 ;  /* 0x0000000805137824 */ /* 0x000fc800078e020b */
[----:B------:R-:W-:Y:S02]  /*26b0*/  @!P5 IMAD.IADD R29, R0, 0x1, R19 ;  /* 0x00000001001dd824 */ /* 0x000fe400078e0213 */
[----:B-1----:R-:W-:-:S06]  /*26c0*/  @!P4 IMAD.WIDE R2, R27, 0x2, R2 ;  /* 0x000000021b02c825 */ /* 0x002fcc00078e0202 */
[----:B------:R1:W-:Y:S01]  /*26d0*/  @!P6 STG.E desc[UR10][R20.64+0x30], R64 ;  /* 0x000030401400e986 */ /* 0x0003e2000c10190a */
[----:B------:R-:W-:-:S03]  /*26e0*/  IADD3 R10, P6, PT, R0, R11, RZ ;  /* 0x0000000b000a7210 */ /* 0x000fc60007fde0ff */
[----:B------:R4:W-:Y:S01]  /*26f0*/  @!P4 STG.E desc[UR10][R2.64], R63 ;  /* 0x0000003f0200c986 */ /* 0x0009e2000c10190a */
[-C--:B------:R-:W-:Y:S01]  /*2700*/  ISETP.GE.OR P4, PT, R23, R4.reuse, P0 ;  /* 0x000000041700720c */ /* 0x080fe20000786670 */
[----:B--2---:R-:W-:Y:S01]  /*2710*/  @!P5 IMAD.WIDE R6, R29, 0x2, R6 ;  /* 0x000000021d06d825 */ /* 0x004fe200078e0206 */
[----:B------:R-:W-:Y:S02]  /*2720*/  LEA.HI.X.SX32 R11, R11, RZ, 0x1, P6 ;  /* 0x000000ff0b0b7211 */ /* 0x000fe400030f0eff */
[C---:B---3--:R-:W-:Y:S02]  /*2730*/  LEA R8, P6, R10.reuse, UR6, 0x1 ;  /* 0x000000060a087c11 */ /* 0x048fe4000f8c08ff */
[----:B------:R2:W-:Y:S01]  /*2740*/  @!P5 STG.E desc[UR10][R6.64], R60 ;  /* 0x0000003c0600d986 */ /* 0x0005e2000c10190a */
[----:B------:R-:W-:Y:S02]  /*2750*/  ISETP.GE.OR P5, PT, R25, R4, P0 ;  /* 0x000000041900720c */ /* 0x000fe400007a6670 */
[----:B------:R-:W-:-:S02]  /*2760*/  LEA.HI.X R9, R10, UR7, R11, 0x1, P6 ;  /* 0x000000070a097c11 */ /* 0x000fc4000b0f0c0b */
[----:B------:R-:W-:-:S03]  /*2770*/  IADD3 R11, P6, PT, R0, R19, RZ ;  /* 0x00000013000b7210 */ /* 0x000fc60007fde0ff */
[----:B------:R-:W-:Y:S01]  /*2780*/  @!P4 STG.E desc[UR10][R8.64+0x10], R59 ;  /* 0x0000103b0800c986 */ /* 0x000fe2000c10190a */
[----:B-1----:R-:W-:Y:S01]  /*2790*/  LEA.HI.X.SX32 R20, R19, RZ, 0x1, P6 ;  /* 0x000000ff13147211 */ /* 0x002fe200030f0eff */
[----:B------:R-:W-:Y:S01]  /*27a0*/  VIADD R19, R91, 0x20 ;  /* 0x000000205b137836 */ /* 0x000fe20000000000 */
[----:B------:R-:W-:Y:S02]  /*27b0*/  LEA R10, P4, R11, UR6, 0x1 ;  /* 0x000000060b0a7c11 */ /* 0x000fe4000f8808ff */
[-C--:B------:R-:W-:Y:S02]  /*27c0*/  ISETP.GE.OR P6, PT, R23, R4.reuse, P2 ;  /* 0x000000041700720c */ /* 0x080fe400017c6670 */
[----:B------:R-:W-:Y:S02]  /*27d0*/  LEA.HI.X R11, R11, UR7, R20, 0x1, P4 ;  /* 0x000000070b0b7c11 */ /* 0x000fe4000a0f0c14 */
[----:B------:R-:W-:-:S03]  /*27e0*/  ISETP.GE.OR P4, PT, R25, R4, P2 ;  /* 0x000000041900720c */ /* 0x000fc60001786670 */
[----:B------:R-:W-:Y:S01]  /*27f0*/  @!P5 STG.E desc[UR10][R10.64+0x10], R58 ;  /* 0x0000103a0a00d986 */ /* 0x000fe2000c10190a */
[----:B------:R-:W-:-:S05]  /*2800*/  ISETP.GE.OR P5, PT, R19, R4, P3 ;  /* 0x000000041300720c */ /* 0x000fca0001fa6670 */
[----:B------:R-:W-:Y:S01]  /*2810*/  @!P6 STG.E desc[UR10][R8.64+0x20], R99 ;  /* 0x000020630800e986 */ /* 0x000fe2000c10190a */
[-C--:B------:R-:W-:Y:S01]  /*2820*/  ISETP.GE.OR P6, PT, R23, R4.reuse, P1 ;  /* 0x000000041700720c */ /* 0x080fe20000fc6670 */
[----:B------:R-:W-:Y:S02]  /*2830*/  VIADD R23, R91, 0x28 ;  /* 0x000000285b177836 */ /* 0x000fe40000000000 */
[----:B------:R-:W-:Y:S03]  /*2840*/  @!P4 STG.E desc[UR10][R10.64+0x20], R76 ;  /* 0x0000204c0a00c986 */ /* 0x000fe6000c10190a */
[----:B------:R-:W-:Y:S01]  /*2850*/  ISETP.GE.OR P4, PT, R23, R4, P3 ;  /* 0x000000041700720c */ /* 0x000fe20001f86670 */
[----:B----4-:R-:W1:Y:S01]  /*2860*/  @!P5 LDC.64 R2, c[0x0][0x390] ;  /* 0x0000e400ff02db82 */ /* 0x010e620000000a00 */
[----:B------:R-:W-:-:S05]  /*2870*/  @!P5 IMAD.IADD R21, R0, 0x1, R14 ;  /* 0x000000010015d824 */ /* 0x000fca00078e020e */
[----:B------:R3:W-:Y:S01]  /*2880*/  @!P6 STG.E desc[UR10][R8.64+0x30], R77 ;  /* 0x0000304d0800e986 */ /* 0x0007e2000c10190a */
[----:B------:R-:W-:Y:S01]  /*2890*/  ISETP.GE.OR P6, PT, R25, R4, P1 ;  /* 0x000000041900720c */ /* 0x000fe20000fc6670 */
[----:B------:R-:W-:-:S04]  /*28a0*/  IMAD R25, R5, 0x8, R14 ;  /* 0x0000000805197824 */ /* 0x000fc800078e020e */
[----:B--2---:R-:W2:Y:S01]  /*28b0*/  @!P4 LDC.64 R6, c[0x0][0x390] ;  /* 0x0000e400ff06cb82 */ /* 0x004ea20000000a00 */
[----:B---3--:R-:W-:-:S07]  /*28c0*/  @!P4 IMAD.IADD R9, R0, 0x1, R25 ;  /* 0x000000010009c824 */ /* 0x008fce00078e0219 */
[----:B------:R3:W-:Y:S01]  /*28d0*/  @!P6 STG.E desc[UR10][R10.64+0x30], R80 ;  /* 0x000030500a00e986 */ /* 0x0007e2000c10190a */
[----:B------:R-:W-:Y:S01]  /*28e0*/  IADD3 R22, P6, PT, R0, R14, RZ ;  /* 0x0000000e00167210 */ /* 0x000fe20007fde0ff */
[----:B-1----:R-:W-:-:S03]  /*28f0*/  @!P5 IMAD.WIDE R2, R21, 0x2, R2 ;  /* 0x000000021502d825 */ /* 0x002fc600078e0202 */
[----:B------:R-:W-:Y:S02]  /*2900*/  LEA.HI.X.SX32 R21, R14, RZ, 0x1, P6 ;  /* 0x000000ff0e157211 */ /* 0x000fe400030f0eff */
[C---:B------:R-:W-:Y:S01]  /*2910*/  LEA R20, P6, R22.reuse, UR6, 0x1 ;  /* 0x0000000616147c11 */ /* 0x040fe2000f8c08ff */
[----:B------:R1:W-:Y:S01]  /*2920*/  @!P5 STG.E desc[UR10][R2.64], R79 ;  /* 0x0000004f0200d986 */ /* 0x0003e2000c10190a */
[----:B------:R-:W-:Y:S02]  /*2930*/  ISETP.GE.OR P5, PT, R19, R4, P0 ;  /* 0x000000041300720c */ /* 0x000fe400007a6670 */
[----:B------:R-:W-:Y:S01]  /*2940*/  LEA.HI.X R21, R22, UR7, R21, 0x1, P6 ;  /* 0x0000000716157c11 */ /* 0x000fe2000b0f0c15 */
[----:B---3--:R-:W-:Y:S01]  /*2950*/  IMAD R11, R5, 0x10, R14 ;  /* 0x00000010050b7824 */ /* 0x008fe200078e020e */
[----:B------:R-:W-:Y:S01]  /*2960*/  IADD3 R22, P6, PT, R0, R25, RZ ;  /* 0x0000001900167210 */ /* 0x000fe20007fde0ff */
[----:B--2---:R-:W-:-:S03]  /*2970*/  @!P4 IMAD.WIDE R6, R9, 0x2, R6 ;  /* 0x000000020906c825 */ /* 0x004fc600078e0206 */
[----:B------:R-:W-:Y:S02]  /*2980*/  LEA.HI.X.SX32 R25, R25, RZ, 0x1, P6 ;  /* 0x000000ff19197211 */ /* 0x000fe400030f0eff */
[C---:B------:R-:W-:Y:S01]  /*2990*/  LEA R8, P6, R22.reuse, UR6, 0x1 ;  /* 0x0000000616087c11 */ /* 0x040fe2000f8c08ff */
[----:B------:R2:W-:Y:S01]  /*29a0*/  @!P4 STG.E desc[UR10][R6.64], R78 ;  /* 0x0000004e0600c986 */ /* 0x0005e2000c10190a */
[-C--:B------:R-:W-:Y:S01]  /*29b0*/  ISETP.GE.OR P4, PT, R23, R4.reuse, P0 ;  /* 0x000000041700720c */ /* 0x080fe20000786670 */
[----:B------:R-:W-:Y:S01]  /*29c0*/  IMAD R5, R5, 0x8, R11 ;  /* 0x0000000805057824 */ /* 0x000fe200078e020b */
[----:B------:R-:W-:Y:S01]  /*29d0*/  LEA.HI.X R9, R22, UR7, R25, 0x1, P6 ;  /* 0x0000000716097c11 */ /* 0x000fe2000b0f0c19 */
[C---:B------:R-:W-:Y:S01]  /*29e0*/  VIADD R25, R91.reuse, 0x30 ;  /* 0x000000305b197836 */ /* 0x040fe20000000000 */
[----:B------:R-:W-:Y:S01]  /*29f0*/  @!P5 STG.E desc[UR10][R20.64+0x10], R81 ;  /* 0x000010511400d986 */ /* 0x000fe2000c10190a */
[----:B------:R-:W-:Y:S01]  /*2a00*/  VIADD R91, R91, 0x38 ;  /* 0x000000385b5b7836 */ /* 0x000fe20000000000 */
[----:B------:R-:W-:-:S02]  /*2a10*/  ISETP.GE.OR P6, PT, R19, R4, P2 ;  /* 0x000000041300720c */ /* 0x000fc400017c6670 */
[-C--:B------:R-:W-:Y:S02]  /*2a20*/  ISETP.GE.OR P5, PT, R25, R4.reuse, P3 ;  /* 0x000000041900720c */ /* 0x080fe40001fa6670 */
[----:B------:R-:W-:-:S03]  /*2a30*/  ISETP.GE.OR P3, PT, R91, R4, P3 ;  /* 0x000000045b00720c */ /* 0x000fc60001f66670 */
[----:B------:R-:W-:Y:S01]  /*2a40*/  @!P4 STG.E desc[UR10][R8.64+0x10], R98 ;  /* 0x000010620800c986 */ /* 0x000fe2000c10190a */
[----:B------:R-:W-:-:S05]  /*2a50*/  ISETP.GE.OR P4, PT, R19, R4, P1 ;  /* 0x000000041300720c */ /* 0x000fca0000f86670 */
[----:B------:R-:W-:Y:S01]  /*2a60*/  @!P6 STG.E desc[UR10][R20.64+0x20], R85 ;  /* 0x000020551400e986 */ /* 0x000fe2000c10190a */
[----:B------:R-:W-:Y:S01]  /*2a70*/  ISETP.GE.OR P6, PT, R23, R4, P2 ;  /* 0x000000041700720c */ /* 0x000fe200017c6670 */
[----:B-1----:R-:W1:Y:S01]  /*2a80*/  @!P5 LDC.64 R2, c[0x0][0x390] ;  /* 0x0000e400ff02db82 */ /* 0x002e620000000a00 */
[----:B------:R-:W-:-:S07]  /*2a90*/  @!P5 IMAD.IADD R19, R0, 0x1, R11 ;  /* 0x000000010013d824 */ /* 0x000fce00078e020b */
[----:B--2---:R-:W2:Y:S04]  /*2aa0*/  @!P3 LDC.64 R6, c[0x0][0x390] ;  /* 0x0000e400ff06bb82 */ /* 0x004ea80000000a00 */
[----:B------:R-:W-:Y:S01]  /*2ab0*/  @!P6 STG.E desc[UR10][R8.64+0x20], R84 ;  /* 0x000020540800e986 */ /* 0x000fe2000c10190a */
[----:B------:R-:W-:Y:S01]  /*2ac0*/  ISETP.GE.OR P6, PT, R23, R4, P1 ;  /* 0x000000041700720c */ /* 0x000fe20000fc6670 */
[C---:B------:R-:W-:Y:S02]  /*2ad0*/  @!P3 IMAD.IADD R23, R0.reuse, 0x1, R5 ;  /* 0x000000010017b824 */ /* 0x040fe400078e0205 */
[----:B------:R3:W-:Y:S01]  /*2ae0*/  @!P4 STG.E desc[UR10][R20.64+0x30], R87 ;  /* 0x000030571400c986 */ /* 0x0007e2000c10190a */
[----:B------:R-:W-:-:S04]  /*2af0*/  IADD3 R14, P4, PT, R0, R11, RZ ;  /* 0x0000000b000e7210 */ /* 0x000fc80007f9e0ff */
[----:B------:R-:W-:Y:S02]  /*2b00*/  LEA.HI.X.SX32 R11, R11, RZ, 0x1, P4 ;  /* 0x000000ff0b0b7211 */ /* 0x000fe400020f0eff */
[C---:B------:R-:W-:Y:S01]  /*2b10*/  LEA R10, P4, R14.reuse, UR6, 0x1 ;  /* 0x000000060e0a7c11 */ /* 0x040fe2000f8808ff */
[----:B-1----:R-:W-:Y:S02]  /*2b20*/  @!P5 IMAD.WIDE R2, R19, 0x2, R2 ;  /* 0x000000021302d825 */ /* 0x002fe400078e0202 */
[----:B------:R1:W-:Y:S01]  /*2b30*/  @!P6 STG.E desc[UR10][R8.64+0x30], R86 ;  /* 0x000030560800e986 */ /* 0x0003e2000c10190a */
[----:B------:R-:W-:Y:S02]  /*2b40*/  LEA.HI.X R11, R14, UR7, R11, 0x1, P4 ;  /* 0x000000070e0b7c11 */ /* 0x000fe4000a0f0c0b */
[-C--:B------:R-:W-:Y:S01]  /*2b50*/  ISETP.GE.OR P4, PT, R25, R4.reuse, P0 ;  /* 0x000000041900720c */ /* 0x080fe20000786670 */
[----:B------:R1:W-:Y:S01]  /*2b60*/  @!P5 STG.E desc[UR10][R2.64], R89 ;  /* 0x000000590200d986 */ /* 0x0003e2000c10190a */
[----:B------:R-:W-:Y:S01]  /*2b70*/  IADD3 R0, P5, PT, R0, R5, RZ ;  /* 0x0000000500007210 */ /* 0x000fe20007fbe0ff */
[----:B--2---:R-:W-:Y:S01]  /*2b80*/  @!P3 IMAD.WIDE R6, R23, 0x2, R6 ;  /* 0x000000021706b825 */ /* 0x004fe200078e0206 */
[----:B------:R-:W-:-:S02]  /*2b90*/  ISETP.GE.OR P0, PT, R91, R4, P0 ;  /* 0x000000045b00720c */ /* 0x000fc40000706670 */
[-C--:B------:R-:W-:Y:S02]  /*2ba0*/  ISETP.GE.OR P6, PT, R25, R4.reuse, P2 ;  /* 0x000000041900720c */ /* 0x080fe400017c6670 */
[----:B------:R1:W-:Y:S01]  /*2bb0*/  @!P3 STG.E desc[UR10][R6.64], R88 ;  /* 0x000000580600b986 */ /* 0x0003e2000c10190a */
[-C--:B------:R-:W-:Y:S02]  /*2bc0*/  ISETP.GE.OR P2, PT, R91, R4.reuse, P2 ;  /* 0x000000045b00720c */ /* 0x080fe40001746670 */
[-C--:B------:R-:W-:Y:S02]  /*2bd0*/  ISETP.GE.OR P3, PT, R25, R4.reuse, P1 ;  /* 0x000000041900720c */ /* 0x080fe40000f66670 */
[----:B------:R-:W-:Y:S01]  /*2be0*/  LEA.HI.X.SX32 R5, R5, RZ, 0x1, P5 ;  /* 0x000000ff05057211 */ /* 0x000fe200028f0eff */
[----:B------:R1:W-:Y:S01]  /*2bf0*/  @!P4 STG.E desc[UR10][R10.64+0x10], R17 ;  /* 0x000010110a00c986 */ /* 0x0003e2000c10190a */
[----:B---3--:R-:W-:Y:S02]  /*2c00*/  LEA R20, P5, R0, UR6, 0x1 ;  /* 0x0000000600147c11 */ /* 0x008fe4000f8a08ff */
[----:B------:R-:W-:-:S02]  /*2c10*/  ISETP.GE.OR P1, PT, R91, R4, P1 ;  /* 0x000000045b00720c */ /* 0x000fc40000f26670 */
[----:B------:R-:W-:-:S05]  /*2c20*/  LEA.HI.X R21, R0, UR7, R5, 0x1, P5 ;  /* 0x0000000700157c11 */ /* 0x000fca000a8f0c05 */
[----:B------:R1:W-:Y:S04]  /*2c30*/  @!P0 STG.E desc[UR10][R20.64+0x10], R18 ;  /* 0x0000101214008986 */ /* 0x0003e8000c10190a */
[----:B------:R1:W-:Y:S04]  /*2c40*/  @!P6 STG.E desc[UR10][R10.64+0x20], R15 ;  /* 0x0000200f0a00e986 */ /* 0x0003e8000c10190a */
[----:B------:R1:W-:Y:S04]  /*2c50*/  @!P2 STG.E desc[UR10][R20.64+0x20], R16 ;  /* 0x000020101400a986 */ /* 0x0003e8000c10190a */
[----:B------:R1:W-:Y:S01]  /*2c60*/  @!P3 STG.E desc[UR10][R10.64+0x30], R13 ;  /* 0x0000300d0a00b986 */ /* 0x0003e2000c10190a */
[----:B------:R-:W-:Y:S05]  /*2c70*/  @P1 EXIT ;  /* 0x000000000000194d */ /* 0x000fea0003800000 */
[----:B------:R-:W-:Y:S01]  /*2c80*/  STG.E desc[UR10][R20.64+0x30], R12 ;  /* 0x0000300c14007986 */ /* 0x000fe2000c10190a */
[----:B------:R-:W-:Y:S05]  /*2c90*/  EXIT ;  /* 0x000000000000794d */ /* 0x000fea0003800000 */
.L_x_30:
[----:B------:R-:W-:-:S00]  /*2ca0*/  BRA `(.L_x_30) ;  /* 0xfffffffc00fc7947 */ /* 0x000fc0000383ffff */
[----:B------:R-:W-:-:S00]  /*2cb0*/  NOP ;  /* 0x0000000000007918 */ /* 0x000fc00000000000 */
        /* <DEDUP_REMOVED lines=12> */
.L_x_31:


//--------------------- .nv.shared._Z18fp8_gemm_v5_kernelPKhS0_Ptiii --------------------------
	.section	.nv.shared._Z18fp8_gemm_v5_kernelPKhS0_Ptiii,"aw",@nobits
	.sectionflags	@""
.nv.shared._Z18fp8_gemm_v5_kernelPKhS0_Ptiii:
	.zero		17408


//--------------------- .nv.shared.reserved.0     --------------------------
	.section	.nv.shared.reserved.0,"aw",@nobits
	.weak		__nv_reservedSMEM_offset_0_alias
	.size		__nv_reservedSMEM_offset_0_alias, 0, 64
	.other		__nv_reservedSMEM_offset_0_alias,@"STO_CUDA_RESERVED_SHARED STV_DEFAULT"
__nv_reservedSMEM_offset_0_alias:
	.zero		0
	.zero		64


//--------------------- .nv.constant0._Z18fp8_gemm_v5_kernelPKhS0_Ptiii --------------------------
	.section	.nv.constant0._Z18fp8_gemm_v5_kernelPKhS0_Ptiii,"a",@progbits
	.sectionflags	@""
	.align	4
.nv.constant0._Z18fp8_gemm_v5_kernelPKhS0_Ptiii:
	.zero		932


//--------------------- SYMBOLS --------------------------

	.type		.nv.reservedSmem.offset0,@object
	.size		.nv.reservedSmem.offset0,0x4
	.type		.nv.reservedSmem.cap,@object
	.size		.nv.reservedSmem.cap,0x4
